	.target	sm_100a

	.elftype	@"ET_EXEC"


//--------------------- .note.nv.tkinfo           --------------------------
	.section	.note.nv.tkinfo,"",@"SHT_NOTE"
	.sectionflags	@"SHF_NOTE_NV_TKINFO"
	.tkinfo
        /*0018*/ 	.word	0x00000002
        /*0030*/ 	.string	""
        /*0030*/ 	.string	"ptxas"
        /*0030*/ 	.string	"Cuda compilation tools, release 13.0, V13.0.88"
        /*0030*/ 	.string	"Build cuda_13.0.r13.0/compiler.36424714_0"
        /*0030*/ 	.string	"-arch sm_100a -m 64 "



//--------------------- .note.nv.cuinfo           --------------------------
	.section	.note.nv.cuinfo,"",@"SHT_NOTE"
	.sectionflags	@"SHF_NOTE_NV_CUINFO"
        /*0018*/ 	.short	0x0002
        /*001a*/ 	.short	0x0064
        /*001c*/ 	.short	0x0082
	.zero		2


//--------------------- .nv.info                  --------------------------
	.section	.nv.info,"",@"SHT_CUDA_INFO"
	.align	4


	//----- nvinfo : EIATTR_REGCOUNT
	.align		4
        /*0000*/ 	.byte	0x04, 0x2f
        /*0002*/ 	.short	(.L_19 - .L_18)
	.align		4
.L_18:
        /*0004*/ 	.word	index@(_ZN7cutlass13device_kernelINS_4gemm6kernel13GemmUniversalIN4cute5tupleIJiiiiEEENS1_10collective13CollectiveMmaINS1_35MainloopSm100TmaUmmaWarpSpecializedILi6ELi2ELi4ENS5_IJNS4_1CILi1EEESB_SB_EEEEENS5_IJNSA_ILi128EEENSA_ILi64EEENSA_ILi32EEEEEENS_12float_e4m3_tENS5_IJlSB_lEEESI_SJ_NS4_8TiledMMAINS4_8MMA_AtomIJNS4_10MMA_TraitsINS4_19SM100_MMA_F8F6F4_SSEJSI_SI_fSE_SF_NS4_17integral_constantINS4_4UMMA5MajorELSQ_0EEESR_NSO_INSP_7ScaleInELSS_0EEEST_EEEEEENS4_6LayoutISC_NS5_IJNSA_ILi0EEESX_SX_EEEEENS5_IJNS4_10UnderscoreES10_S10_EEEEENS4_13SM90_TMA_LOADENS4_14ComposedLayoutINS4_7SwizzleILi1ELi4ELi3EEENS4_18smem_ptr_flag_bitsILi8EEENSW_INS5_IJNSA_ILi8EEESG_EEENS5_IJSG_SB_EEEEEEEvNS4_8identityES13_S1D_vS1E_EENS_8epilogue10collective18CollectiveEpilogueINS1G_23Sm100TmaWarpSpecializedILi1ELi1ELi64ELb0ELb0EEEJSH_NS5_IJNSW_ISE_SB_EENSW_ISF_SB_EEEEESI_SJ_SI_SJ_NS1G_6fusion15FusionCallbacksIS1K_NS1O_17LinearCombinationISI_fSI_fLNS_15FloatRoundStyleE2EEESH_S1N_JEEENS4_5SM1004TMEM4LOAD26SM100_TMEM_LOAD_32dp32b64xES13_NS14_INS15_ILi2ELi4ELi3EEES18_NSW_INS5_IJS19_SF_EEENS5_IJSF_SB_EEEEEEENS4_39AutoVectorizingCopyWithAssumedAlignmentILi128EEENS4_14SM90_TMA_STOREES22_S24_S24_EEEvvEEEEvNT_6ParamsE)
        /*0008*/ 	.word	0x000000c2


	//----- nvinfo : EIATTR_FRAME_SIZE
	.align		4
.L_19:
        /*000c*/ 	.byte	0x04, 0x11
        /*000e*/ 	.short	(.L_21 - .L_20)
	.align		4
.L_20:
        /*0010*/ 	.word	index@($__internal_2_$__cuda_sm10x_tcgen05_guardrail_trap_unallocated_columns_being_dealloced)
        /*0014*/ 	.word	0x00000000


	//----- nvinfo : EIATTR_FRAME_SIZE
	.align		4
.L_21:
        /*0018*/ 	.byte	0x04, 0x11
        /*001a*/ 	.short	(.L_23 - .L_22)
	.align		4
.L_22:
        /*001c*/ 	.word	index@($__internal_1_$__cuda_sm10x_tcgen05_guardrail_trap_phase_invalid_during_alloc)
        /*0020*/ 	.word	0x00000000


	//----- nvinfo : EIATTR_FRAME_SIZE
	.align		4
.L_23:
        /*0024*/ 	.byte	0x04, 0x11
        /*0026*/ 	.short	(.L_25 - .L_24)
	.align		4
.L_24:
        /*0028*/ 	.word	index@($__internal_0_$__cuda_sm10x_tcgen05_guardrail_trap_col_being_dealloced_not_returned_by_alloc)
        /*002c*/ 	.word	0x00000000


	//----- nvinfo : EIATTR_FRAME_SIZE
	.align		4
.L_25:
        /*0030*/ 	.byte	0x04, 0x11
        /*0032*/ 	.short	(.L_27 - .L_26)
	.align		4
.L_26:
        /*0034*/ 	.word	index@(_ZN7cutlass13device_kernelINS_4gemm6kernel13GemmUniversalIN4cute5tupleIJiiiiEEENS1_10collective13CollectiveMmaINS1_35MainloopSm100TmaUmmaWarpSpecializedILi6ELi2ELi4ENS5_IJNS4_1CILi1EEESB_SB_EEEEENS5_IJNSA_ILi128EEENSA_ILi64EEENSA_ILi32EEEEEENS_12float_e4m3_tENS5_IJlSB_lEEESI_SJ_NS4_8TiledMMAINS4_8MMA_AtomIJNS4_10MMA_TraitsINS4_19SM100_MMA_F8F6F4_SSEJSI_SI_fSE_SF_NS4_17integral_constantINS4_4UMMA5MajorELSQ_0EEESR_NSO_INSP_7ScaleInELSS_0EEEST_EEEEEENS4_6LayoutISC_NS5_IJNSA_ILi0EEESX_SX_EEEEENS5_IJNS4_10UnderscoreES10_S10_EEEEENS4_13SM90_TMA_LOADENS4_14ComposedLayoutINS4_7SwizzleILi1ELi4ELi3EEENS4_18smem_ptr_flag_bitsILi8EEENSW_INS5_IJNSA_ILi8EEESG_EEENS5_IJSG_SB_EEEEEEEvNS4_8identityES13_S1D_vS1E_EENS_8epilogue10collective18CollectiveEpilogueINS1G_23Sm100TmaWarpSpecializedILi1ELi1ELi64ELb0ELb0EEEJSH_NS5_IJNSW_ISE_SB_EENSW_ISF_SB_EEEEESI_SJ_SI_SJ_NS1G_6fusion15FusionCallbacksIS1K_NS1O_17LinearCombinationISI_fSI_fLNS_15FloatRoundStyleE2EEESH_S1N_JEEENS4_5SM1004TMEM4LOAD26SM100_TMEM_LOAD_32dp32b64xES13_NS14_INS15_ILi2ELi4ELi3EEES18_NSW_INS5_IJS19_SF_EEENS5_IJSF_SB_EEEEEEENS4_39AutoVectorizingCopyWithAssumedAlignmentILi128EEENS4_14SM90_TMA_STOREES22_S24_S24_EEEvvEEEEvNT_6ParamsE)
        /*0038*/ 	.word	0x00000000


	//----- nvinfo : EIATTR_MIN_STACK_SIZE
	.align		4
.L_27:
        /*003c*/ 	.byte	0x04, 0x12
        /*003e*/ 	.short	(.L_29 - .L_28)
	.align		4
.L_28:
        /*0040*/ 	.word	index@(_ZN7cutlass13device_kernelINS_4gemm6kernel13GemmUniversalIN4cute5tupleIJiiiiEEENS1_10collective13CollectiveMmaINS1_35MainloopSm100TmaUmmaWarpSpecializedILi6ELi2ELi4ENS5_IJNS4_1CILi1EEESB_SB_EEEEENS5_IJNSA_ILi128EEENSA_ILi64EEENSA_ILi32EEEEEENS_12float_e4m3_tENS5_IJlSB_lEEESI_SJ_NS4_8TiledMMAINS4_8MMA_AtomIJNS4_10MMA_TraitsINS4_19SM100_MMA_F8F6F4_SSEJSI_SI_fSE_SF_NS4_17integral_constantINS4_4UMMA5MajorELSQ_0EEESR_NSO_INSP_7ScaleInELSS_0EEEST_EEEEEENS4_6LayoutISC_NS5_IJNSA_ILi0EEESX_SX_EEEEENS5_IJNS4_10UnderscoreES10_S10_EEEEENS4_13SM90_TMA_LOADENS4_14ComposedLayoutINS4_7SwizzleILi1ELi4ELi3EEENS4_18smem_ptr_flag_bitsILi8EEENSW_INS5_IJNSA_ILi8EEESG_EEENS5_IJSG_SB_EEEEEEEvNS4_8identityES13_S1D_vS1E_EENS_8epilogue10collective18CollectiveEpilogueINS1G_23Sm100TmaWarpSpecializedILi1ELi1ELi64ELb0ELb0EEEJSH_NS5_IJNSW_ISE_SB_EENSW_ISF_SB_EEEEESI_SJ_SI_SJ_NS1G_6fusion15FusionCallbacksIS1K_NS1O_17LinearCombinationISI_fSI_fLNS_15FloatRoundStyleE2EEESH_S1N_JEEENS4_5SM1004TMEM4LOAD26SM100_TMEM_LOAD_32dp32b64xES13_NS14_INS15_ILi2ELi4ELi3EEES18_NSW_INS5_IJS19_SF_EEENS5_IJSF_SB_EEEEEEENS4_39AutoVectorizingCopyWithAssumedAlignmentILi128EEENS4_14SM90_TMA_STOREES22_S24_S24_EEEvvEEEEvNT_6ParamsE)
        /*0044*/ 	.word	0x00000000
.L_29:


//--------------------- .nv.compat                --------------------------
	.section	.nv.compat,"",@"SHT_CUDA_COMPAT_INFO"
	.align	4
        /*0000*/ 	.byte	0x02, 0x09, 0x01, 0x00, 0x02, 0x02, 0x02, 0x00, 0x02, 0x05, 0x05, 0x00, 0x03, 0x07, 0x01, 0x01
        /*0010*/ 	.byte	0x02, 0x03, 0x01, 0x00, 0x02, 0x06, 0x01, 0x00, 0x04, 0x0b, 0x08, 0x00, 0x09, 0x00, 0x00, 0x00
        /*0020*/ 	.byte	0x00, 0x00, 0x00, 0x00


//--------------------- .nv.info._ZN7cutlass13device_kernelINS_4gemm6kernel13GemmUniversalIN4cute5tupleIJiiiiEEENS1_10collective13CollectiveMmaINS1_35MainloopSm100TmaUmmaWarpSpecializedILi6ELi2ELi4ENS5_IJNS4_1CILi1EEESB_SB_EEEEENS5_IJNSA_ILi128EEENSA_ILi64EEENSA_ILi32EEEEEENS_12float_e4m3_tENS5_IJlSB_lEEESI_SJ_NS4_8TiledMMAINS4_8MMA_AtomIJNS4_10MMA_TraitsINS4_19SM100_MMA_F8F6F4_SSEJSI_SI_fSE_SF_NS4_17integral_constantINS4_4UMMA5MajorELSQ_0EEESR_NSO_INSP_7ScaleInELSS_0EEEST_EEEEEENS4_6LayoutISC_NS5_IJNSA_ILi0EEESX_SX_EEEEENS5_IJNS4_10UnderscoreES10_S10_EEEEENS4_13SM90_TMA_LOADENS4_14ComposedLayoutINS4_7SwizzleILi1ELi4ELi3EEENS4_18smem_ptr_flag_bitsILi8EEENSW_INS5_IJNSA_ILi8EEESG_EEENS5_IJSG_SB_EEEEEEEvNS4_8identityES13_S1D_vS1E_EENS_8epilogue10collective18CollectiveEpilogueINS1G_23Sm100TmaWarpSpecializedILi1ELi1ELi64ELb0ELb0EEEJSH_NS5_IJNSW_ISE_SB_EENSW_ISF_SB_EEEEESI_SJ_SI_SJ_NS1G_6fusion15FusionCallbacksIS1K_NS1O_17LinearCombinationISI_fSI_fLNS_15FloatRoundStyleE2EEESH_S1N_JEEENS4_5SM1004TMEM4LOAD26SM100_TMEM_LOAD_32dp32b64xES13_NS14_INS15_ILi2ELi4ELi3EEES18_NSW_INS5_IJS19_SF_EEENS5_IJSF_SB_EEEEEEENS4_39AutoVectorizingCopyWithAssumedAlignmentILi128EEENS4_14SM90_TMA_STOREES22_S24_S24_EEEvvEEEEvNT_6ParamsE --------------------------
	.section	.nv.info._ZN7cutlass13device_kernelINS_4gemm6kernel13GemmUniversalIN4cute5tupleIJiiiiEEENS1_10collective13CollectiveMmaINS1_35MainloopSm100TmaUmmaWarpSpecializedILi6ELi2ELi4ENS5_IJNS4_1CILi1EEESB_SB_EEEEENS5_IJNSA_ILi128EEENSA_ILi64EEENSA_ILi32EEEEEENS_12float_e4m3_tENS5_IJlSB_lEEESI_SJ_NS4_8TiledMMAINS4_8MMA_AtomIJNS4_10MMA_TraitsINS4_19SM100_MMA_F8F6F4_SSEJSI_SI_fSE_SF_NS4_17integral_constantINS4_4UMMA5MajorELSQ_0EEESR_NSO_INSP_7ScaleInELSS_0EEEST_EEEEEENS4_6LayoutISC_NS5_IJNSA_ILi0EEESX_SX_EEEEENS5_IJNS4_10UnderscoreES10_S10_EEEEENS4_13SM90_TMA_LOADENS4_14ComposedLayoutINS4_7SwizzleILi1ELi4ELi3EEENS4_18smem_ptr_flag_bitsILi8EEENSW_INS5_IJNSA_ILi8EEESG_EEENS5_IJSG_SB_EEEEEEEvNS4_8identityES13_S1D_vS1E_EENS_8epilogue10collective18CollectiveEpilogueINS1G_23Sm100TmaWarpSpecializedILi1ELi1ELi64ELb0ELb0EEEJSH_NS5_IJNSW_ISE_SB_EENSW_ISF_SB_EEEEESI_SJ_SI_SJ_NS1G_6fusion15FusionCallbacksIS1K_NS1O_17LinearCombinationISI_fSI_fLNS_15FloatRoundStyleE2EEESH_S1N_JEEENS4_5SM1004TMEM4LOAD26SM100_TMEM_LOAD_32dp32b64xES13_NS14_INS15_ILi2ELi4ELi3EEES18_NSW_INS5_IJS19_SF_EEENS5_IJSF_SB_EEEEEEENS4_39AutoVectorizingCopyWithAssumedAlignmentILi128EEENS4_14SM90_TMA_STOREES22_S24_S24_EEEvvEEEEvNT_6ParamsE,"",@"SHT_CUDA_INFO"
	.sectionflags	@""
	.align	4


	//----- nvinfo : EIATTR_CUDA_API_VERSION
	.align		4
        /*0000*/ 	.byte	0x04, 0x37
        /*0002*/ 	.short	(.L_31 - .L_30)
.L_30:
        /*0004*/ 	.word	0x00000082


	//----- nvinfo : EIATTR_KPARAM_INFO
	.align		4
.L_31:
        /*0008*/ 	.byte	0x04, 0x17
        /*000a*/ 	.short	(.L_33 - .L_32)
.L_32:
        /*000c*/ 	.word	0x00000000
        /*0010*/ 	.short	0x0000
        /*0012*/ 	.short	0x0000
        /*0014*/ 	.byte	0x00, 0xf0, 0x01, 0x20


	//----- nvinfo : EIATTR_AT_ENTRY_FRAGMENTS
	.align		4
.L_33:
        /*0018*/ 	.byte	0x04, 0x4f
        /*001a*/ 	.short	(.L_35 - .L_34)


	//   ....[0]....
.L_34:
        /*001c*/ 	.word	0x00000006


	//----- nvinfo : EIATTR_RESERVED_SMEM_USED
	.align		4
.L_35:
        /*0020*/ 	.byte	0x01, 0x41
	.zero		2


	//----- nvinfo : EIATTR_SPARSE_MMA_MASK
	.align		4
        /*0024*/ 	.byte	0x03, 0x50
        /*0026*/ 	.short	0x0000


	//----- nvinfo : EIATTR_TCGEN05_1CTA_USED
	.align		4
        /*0028*/ 	.byte	0x01, 0x51
	.zero		2


	//----- nvinfo : EIATTR_MAXREG_COUNT
	.align		4
        /*002c*/ 	.byte	0x03, 0x1b
        /*002e*/ 	.short	0x00ff


	//----- nvinfo : EIATTR_NUM_BARRIERS
	.align		4
        /*0030*/ 	.byte	0x02, 0x4c
        /*0032*/ 	.byte	0x07
	.zero		1


	//----- nvinfo : EIATTR_EXTERNS
	.align		4
        /*0034*/ 	.byte	0x04, 0x0f
        /*0036*/ 	.short	(.L_37 - .L_36)


	//   ....[0]....
	.align		4
.L_36:
        /*0038*/ 	.word	index@(__assertfail)


	//----- nvinfo : EIATTR_MERCURY_ISA_VERSION
	.align		4
.L_37:
        /*003c*/ 	.byte	0x03, 0x5f
        /*003e*/ 	.short	0x0101


	//----- nvinfo : EIATTR_INT_WARP_WIDE_INSTR_OFFSETS
	.align		4
        /*0040*/ 	.byte	0x04, 0x31
        /*0042*/ 	.short	(.L_39 - .L_38)


	//   ....[0]....
.L_38:
        /*0044*/ 	.word	0x00001dc0


	//   ....[1]....
        /*0048*/ 	.word	0x000037e0


	//   ....[2]....
        /*004c*/ 	.word	0x00003800


	//   ....[3]....
        /*0050*/ 	.word	0x00003830


	//   ....[4]....
        /*0054*/ 	.word	0x00004240


	//   ....[5]....
        /*0058*/ 	.word	0x00004330


	//----- nvinfo : EIATTR_COOP_GROUP_MASK_REGIDS
	.align		4
.L_39:
        /*005c*/ 	.byte	0x04, 0x29
        /*005e*/ 	.short	(.L_41 - .L_40)


	//   ....[0]....
.L_40:
        /*0060*/ 	.word	0xffffffff


	//   ....[1]....
        /*0064*/ 	.word	0xffffffff


	//   ....[2]....
        /*0068*/ 	.word	0xffffffff


	//   ....[3]....
        /*006c*/ 	.word	0xffffffff


	//   ....[4]....
        /*0070*/ 	.word	0xffffffff


	//   ....[5]....
        /*0074*/ 	.word	0xffffffff


	//   ....[6]....
        /*0078*/ 	.word	0xffffffff


	//   ....[7]....
        /*007c*/ 	.word	0xffffffff


	//   ....[8]....
        /*0080*/ 	.word	0xffffffff


	//   ....[9]....
        /*0084*/ 	.word	0xffffffff


	//   ....[10]....
        /*0088*/ 	.word	0xffffffff


	//   ....[11]....
        /*008c*/ 	.word	0xffffffff


	//   ....[12]....
        /*0090*/ 	.word	0xffffffff


	//----- nvinfo : EIATTR_COOP_GROUP_INSTR_OFFSETS
	.align		4
.L_41:
        /*0094*/ 	.byte	0x04, 0x28
        /*0096*/ 	.short	(.L_43 - .L_42)


	//   ....[0]....
.L_42:
        /*0098*/ 	.word	0x00000090


	//   ....[1]....
        /*009c*/ 	.word	0x000004d0


	//   ....[2]....
        /*00a0*/ 	.word	0x00000680


	//   ....[3]....
        /*00a4*/ 	.word	0x000007c0


	//   ....[4]....
        /*00a8*/ 	.word	0x000008c0


	//   ....[5]....
        /*00ac*/ 	.word	0x00000a30


	//   ....[6]....
        /*00b0*/ 	.word	0x00000bd0


	//   ....[7]....
        /*00b4*/ 	.word	0x00001ca0


	//   ....[8]....
        /*00b8*/ 	.word	0x00002ba0


	//   ....[9]....
        /*00bc*/ 	.word	0x00002db0


	//   ....[10]....
        /*00c0*/ 	.word	0x00002de0


	//   ....[11]....
        /*00c4*/ 	.word	0x000036c0


	//   ....[12]....
        /*00c8*/ 	.word	0x000038f0


	//----- nvinfo : EIATTR_VRC_CTA_INIT_COUNT
	.align		4
.L_43:
        /*00cc*/ 	.byte	0x02, 0x4a
        /*00ce*/ 	.byte	0x80
	.zero		1


	//----- nvinfo : EIATTR_SYSCALL_OFFSETS
	.align		4
        /*00d0*/ 	.byte	0x04, 0x46
        /*00d2*/ 	.short	(.L_45 - .L_44)


	//   ....[0]....
.L_44:
        /*00d4*/ 	.word	0x00004d20


	//   ....[1]....
        /*00d8*/ 	.word	0x00004e60


	//   ....[2]....
        /*00dc*/ 	.word	0x00005600


	//----- nvinfo : EIATTR_MBARRIER_INSTR_OFFSETS
	.align		4
.L_45:
        /*00e0*/ 	.byte	0x04, 0x39
        /*00e2*/ 	.short	(.L_47 - .L_46)


	//   ....[0]....
.L_46:
        /*00e4*/ 	.word	0x000005b0
        /*00e8*/ 	.word	0x000000ff
        /*00ec*/ 	.word	0x00000000
        /*00f0*/ 	.short	0x0100
        /*00f2*/ 	.byte	0x05
	.zero		1


	//   ....[1]....
        /*00f4*/ 	.word	0x000005c0
        /*00f8*/ 	.word	0x000000ff
        /*00fc*/ 	.word	0x00000030
        /*0100*/ 	.short	0x0100
        /*0102*/ 	.byte	0x05
	.zero		1


	//   ....[2]....
        /*0104*/ 	.word	0x000005d0
        /*0108*/ 	.word	0x000000ff
        /*010c*/ 	.word	0x00000008
        /*0110*/ 	.short	0x0100
        /*0112*/ 	.byte	0x05
	.zero		1


	//   ....[3]....
        /*0114*/ 	.word	0x000005e0
        /*0118*/ 	.word	0x000000ff
        /*011c*/ 	.word	0x00000038
        /*0120*/ 	.short	0x0100
        /*0122*/ 	.byte	0x05
	.zero		1


	//   ....[4]....
        /*0124*/ 	.word	0x000005f0
        /*0128*/ 	.word	0x000000ff
        /*012c*/ 	.word	0x00000010
        /*0130*/ 	.short	0x0100
        /*0132*/ 	.byte	0x05
	.zero		1


	//   ....[5]....
        /*0134*/ 	.word	0x00000600
        /*0138*/ 	.word	0x000000ff
        /*013c*/ 	.word	0x00000040
        /*0140*/ 	.short	0x0100
        /*0142*/ 	.byte	0x05
	.zero		1


	//   ....[6]....
        /*0144*/ 	.word	0x00000610
        /*0148*/ 	.word	0x000000ff
        /*014c*/ 	.word	0x00000018
        /*0150*/ 	.short	0x0100
        /*0152*/ 	.byte	0x05
	.zero		1


	//   ....[7]....
        /*0154*/ 	.word	0x00000620
        /*0158*/ 	.word	0x000000ff
        /*015c*/ 	.word	0x00000048
        /*0160*/ 	.short	0x0100
        /*0162*/ 	.byte	0x05
	.zero		1


	//   ....[8]....
        /*0164*/ 	.word	0x00000630
        /*0168*/ 	.word	0x000000ff
        /*016c*/ 	.word	0x00000020
        /*0170*/ 	.short	0x0100
        /*0172*/ 	.byte	0x05
	.zero		1


	//   ....[9]....
        /*0174*/ 	.word	0x00000640
        /*0178*/ 	.word	0x000000ff
        /*017c*/ 	.word	0x00000050
        /*0180*/ 	.short	0x0100
        /*0182*/ 	.byte	0x05
	.zero		1


	//   ....[10]....
        /*0184*/ 	.word	0x00000650
        /*0188*/ 	.word	0x000000ff
        /*018c*/ 	.word	0x00000028
        /*0190*/ 	.short	0x0100
        /*0192*/ 	.byte	0x05
	.zero		1


	//   ....[11]....
        /*0194*/ 	.word	0x00000660
        /*0198*/ 	.word	0x000000ff
        /*019c*/ 	.word	0x00000058
        /*01a0*/ 	.short	0x0100
        /*01a2*/ 	.byte	0x05
	.zero		1


	//   ....[12]....
        /*01a4*/ 	.word	0x00000790
        /*01a8*/ 	.word	0x000000ff
        /*01ac*/ 	.word	0x00000060
        /*01b0*/ 	.short	0x0100
        /*01b2*/ 	.byte	0x06
	.zero		1


	//   ....[13]....
        /*01b4*/ 	.word	0x000007a0
        /*01b8*/ 	.word	0x000000ff
        /*01bc*/ 	.word	0x00000068
        /*01c0*/ 	.short	0x0100
        /*01c2*/ 	.byte	0x06
	.zero		1


	//   ....[14]....
        /*01c4*/ 	.word	0x00000890
        /*01c8*/ 	.word	0x000000ff
        /*01cc*/ 	.word	0x00000070
        /*01d0*/ 	.short	0x0100
        /*01d2*/ 	.byte	0x05
	.zero		1


	//   ....[15]....
        /*01d4*/ 	.word	0x000008a0
        /*01d8*/ 	.word	0x000000ff
        /*01dc*/ 	.word	0x00000078
        /*01e0*/ 	.short	0x0100
        /*01e2*/ 	.byte	0x05
	.zero		1


	//   ....[16]....
        /*01e4*/ 	.word	0x000009e0
        /*01e8*/ 	.word	0x000000ff
        /*01ec*/ 	.word	0x00000080
        /*01f0*/ 	.short	0x0100
        /*01f2*/ 	.byte	0x05
	.zero		1


	//   ....[17]....
        /*01f4*/ 	.word	0x000009f0
        /*01f8*/ 	.word	0x000000ff
        /*01fc*/ 	.word	0x00000090
        /*0200*/ 	.short	0x0100
        /*0202*/ 	.byte	0x05
	.zero		1


	//   ....[18]....
        /*0204*/ 	.word	0x00000a00
        /*0208*/ 	.word	0x000000ff
        /*020c*/ 	.word	0x00000088
        /*0210*/ 	.short	0x0100
        /*0212*/ 	.byte	0x05
	.zero		1


	//   ....[19]....
        /*0214*/ 	.word	0x00000a10
        /*0218*/ 	.word	0x000000ff
        /*021c*/ 	.word	0x00000098
        /*0220*/ 	.short	0x0100
        /*0222*/ 	.byte	0x05
	.zero		1


	//   ....[20]....
        /*0224*/ 	.word	0x00000b40
        /*0228*/ 	.word	0x000000ff
        /*022c*/ 	.word	0x000000a0
        /*0230*/ 	.short	0x0100
        /*0232*/ 	.byte	0x06
	.zero		1


	//   ....[21]....
        /*0234*/ 	.word	0x00000b50
        /*0238*/ 	.word	0x000000ff
        /*023c*/ 	.word	0x000000c0
        /*0240*/ 	.short	0x0100
        /*0242*/ 	.byte	0x06
	.zero		1


	//   ....[22]....
        /*0244*/ 	.word	0x00000b60
        /*0248*/ 	.word	0x000000ff
        /*024c*/ 	.word	0x000000a8
        /*0250*/ 	.short	0x0100
        /*0252*/ 	.byte	0x06
	.zero		1


	//   ....[23]....
        /*0254*/ 	.word	0x00000b70
        /*0258*/ 	.word	0x000000ff
        /*025c*/ 	.word	0x000000c8
        /*0260*/ 	.short	0x0100
        /*0262*/ 	.byte	0x06
	.zero		1


	//   ....[24]....
        /*0264*/ 	.word	0x00000b80
        /*0268*/ 	.word	0x000000ff
        /*026c*/ 	.word	0x000000b0
        /*0270*/ 	.short	0x0100
        /*0272*/ 	.byte	0x06
	.zero		1


	//   ....[25]....
        /*0274*/ 	.word	0x00000b90
        /*0278*/ 	.word	0x000000ff
        /*027c*/ 	.word	0x000000d0
        /*0280*/ 	.short	0x0100
        /*0282*/ 	.byte	0x06
	.zero		1


	//   ....[26]....
        /*0284*/ 	.word	0x00000ba0
        /*0288*/ 	.word	0x000000ff
        /*028c*/ 	.word	0x000000b8
        /*0290*/ 	.short	0x0100
        /*0292*/ 	.byte	0x06
	.zero		1


	//   ....[27]....
        /*0294*/ 	.word	0x00000bb0
        /*0298*/ 	.word	0x000000ff
        /*029c*/ 	.word	0x000000d8
        /*02a0*/ 	.short	0x0100
        /*02a2*/ 	.byte	0x06
	.zero		1


	//   ....[28]....
        /*02a4*/ 	.word	0x00000ca0
        /*02a8*/ 	.word	0x000000ff
        /*02ac*/ 	.word	0x000000e0
        /*02b0*/ 	.short	0x0100
        /*02b2*/ 	.byte	0x05
	.zero		1


	//   ....[29]....
        /*02b4*/ 	.word	0x00000cb0
        /*02b8*/ 	.word	0x000000ff
        /*02bc*/ 	.word	0x000000f0
        /*02c0*/ 	.short	0x0100
        /*02c2*/ 	.byte	0x05
	.zero		1


	//   ....[30]....
        /*02c4*/ 	.word	0x00000cc0
        /*02c8*/ 	.word	0x000000ff
        /*02cc*/ 	.word	0x000000e8
        /*02d0*/ 	.short	0x0100
        /*02d2*/ 	.byte	0x05
	.zero		1


	//   ....[31]....
        /*02d4*/ 	.word	0x00000cd0
        /*02d8*/ 	.word	0x000000ff
        /*02dc*/ 	.word	0x000000f8
        /*02e0*/ 	.short	0x0100
        /*02e2*/ 	.byte	0x05
	.zero		1


	//   ....[32]....
        /*02e4*/ 	.word	0x000015a0
        /*02e8*/ 	.word	0x00000003
        /*02ec*/ 	.word	0x000000f0
        /*02f0*/ 	.short	0x010a
        /*02f2*/ 	.byte	0xff
	.zero		1


	//   ....[33]....
        /*02f4*/ 	.word	0x000015d0
        /*02f8*/ 	.word	0x00000003
        /*02fc*/ 	.word	0x000000e0
        /*0300*/ 	.short	0x0101
        /*0302*/ 	.byte	0xff
	.zero		1


	//   ....[34]....
        /*0304*/ 	.word	0x000016a0
        /*0308*/ 	.word	0x000000ff
        /*030c*/ 	.word	0x00000030
        /*0310*/ 	.short	0x010a
        /*0312*/ 	.byte	0x08
	.zero		1


	//   ....[35]....
        /*0314*/ 	.word	0x00001740
        /*0318*/ 	.word	0x000000ff
        /*031c*/ 	.word	0x00000030
        /*0320*/ 	.short	0x010a
        /*0322*/ 	.byte	0x21
	.zero		1


	//   ....[36]....
        /*0324*/ 	.word	0x00001890
        /*0328*/ 	.word	0x000000ff
        /*032c*/ 	.word	0x00000030
        /*0330*/ 	.short	0x010a
        /*0332*/ 	.byte	0x08
	.zero		1


	//   ....[37]....
        /*0334*/ 	.word	0x000019a0
        /*0338*/ 	.word	0x000000ff
        /*033c*/ 	.word	0x00000078
        /*0340*/ 	.short	0x0101
        /*0342*/ 	.byte	0x04
	.zero		1


	//   ....[38]....
        /*0344*/ 	.word	0x000019c0
        /*0348*/ 	.word	0x000000ff
        /*034c*/ 	.word	0x00000030
        /*0350*/ 	.short	0x010a
        /*0352*/ 	.byte	0x08
	.zero		1


	//   ....[39]....
        /*0354*/ 	.word	0x00001a40
        /*0358*/ 	.word	0x000000ff
        /*035c*/ 	.word	0x00000030
        /*0360*/ 	.short	0x010a
        /*0362*/ 	.byte	0x11
	.zero		1


	//   ....[40]....
        /*0364*/ 	.word	0x00001b90
        /*0368*/ 	.word	0x000000ff
        /*036c*/ 	.word	0x00000030
        /*0370*/ 	.short	0x010a
        /*0372*/ 	.byte	0x08
	.zero		1


	//   ....[41]....
        /*0374*/ 	.word	0x00001cd0
        /*0378*/ 	.word	0x00000002
        /*037c*/ 	.word	0x00000080
        /*0380*/ 	.short	0x010a
        /*0382*/ 	.byte	0xff
	.zero		1


	//   ....[42]....
        /*0384*/ 	.word	0x00001d90
        /*0388*/ 	.word	0x00000002
        /*038c*/ 	.word	0x00000000
        /*0390*/ 	.short	0x0101
        /*0392*/ 	.byte	0xff
	.zero		1


	//   ....[43]....
        /*0394*/ 	.word	0x000022f0
        /*0398*/ 	.word	0x000000ff
        /*039c*/ 	.word	0x00000000
        /*03a0*/ 	.short	0x010a
        /*03a2*/ 	.byte	0x05
	.zero		1


	//   ....[44]....
        /*03a4*/ 	.word	0x00002380
        /*03a8*/ 	.word	0x000000ff
        /*03ac*/ 	.word	0x00000000
        /*03b0*/ 	.short	0x010a
        /*03b2*/ 	.byte	0x05
	.zero		1


	//   ....[45]....
        /*03b4*/ 	.word	0x00002410
        /*03b8*/ 	.word	0x000000ff
        /*03bc*/ 	.word	0x00000000
        /*03c0*/ 	.short	0x010a
        /*03c2*/ 	.byte	0x05
	.zero		1


	//   ....[46]....
        /*03c4*/ 	.word	0x000024a0
        /*03c8*/ 	.word	0x000000ff
        /*03cc*/ 	.word	0x00000000
        /*03d0*/ 	.short	0x010a
        /*03d2*/ 	.byte	0x05
	.zero		1


	//   ....[47]....
        /*03d4*/ 	.word	0x00002530
        /*03d8*/ 	.word	0x000000ff
        /*03dc*/ 	.word	0x00000000
        /*03e0*/ 	.short	0x010a
        /*03e2*/ 	.byte	0x05
	.zero		1


	//   ....[48]....
        /*03e4*/ 	.word	0x000025d0
        /*03e8*/ 	.word	0x00000000
        /*03ec*/ 	.word	0x00000000
        /*03f0*/ 	.short	0x010a
        /*03f2*/ 	.byte	0xff
	.zero		1


	//   ....[49]....
        /*03f4*/ 	.word	0x000026f0
        /*03f8*/ 	.word	0x00000000
        /*03fc*/ 	.word	0x000000e0
        /*0400*/ 	.short	0x010a
        /*0402*/ 	.byte	0xff
	.zero		1


	//   ....[50]....
        /*0404*/ 	.word	0x00002750
        /*0408*/ 	.word	0x00000004
        /*040c*/ 	.word	0x00000000
        /*0410*/ 	.short	0x0101
        /*0412*/ 	.byte	0xff
	.zero		1


	//   ....[51]....
        /*0414*/ 	.word	0x00002770
        /*0418*/ 	.word	0x000000ff
        /*041c*/ 	.word	0x00000090
        /*0420*/ 	.short	0x010a
        /*0422*/ 	.byte	0x05
	.zero		1


	//   ....[52]....
        /*0424*/ 	.word	0x00002890
        /*0428*/ 	.word	0x00000000
        /*042c*/ 	.word	0x00000080
        /*0430*/ 	.short	0x010a
        /*0432*/ 	.byte	0xff
	.zero		1


	//   ....[53]....
        /*0434*/ 	.word	0x000029a0
        /*0438*/ 	.word	0x00000000
        /*043c*/ 	.word	0x00000000
        /*0440*/ 	.short	0x0101
        /*0442*/ 	.byte	0xff
	.zero		1


	//   ....[54]....
        /*0444*/ 	.word	0x00002a30
        /*0448*/ 	.word	0x000000ff
        /*044c*/ 	.word	0x00000090
        /*0450*/ 	.short	0x0106
        /*0452*/ 	.byte	0x05
	.zero		1


	//   ....[55]....
        /*0454*/ 	.word	0x00002a50
        /*0458*/ 	.word	0x000000ff
        /*045c*/ 	.word	0x00000090
        /*0460*/ 	.short	0x010a
        /*0462*/ 	.byte	0x05
	.zero		1


	//   ....[56]....
        /*0464*/ 	.word	0x00002ae0
        /*0468*/ 	.word	0x000000ff
        /*046c*/ 	.word	0x00000090
        /*0470*/ 	.short	0x0106
        /*0472*/ 	.byte	0x04
	.zero		1


	//   ....[57]....
        /*0474*/ 	.word	0x00002b20
        /*0478*/ 	.word	0x00000000
        /*047c*/ 	.word	0x00000090
        /*0480*/ 	.short	0x010a
        /*0482*/ 	.byte	0xff
	.zero		1


	//   ....[58]....
        /*0484*/ 	.word	0x00003000
        /*0488*/ 	.word	0x00000000
        /*048c*/ 	.word	0x00000080
        /*0490*/ 	.short	0x010a
        /*0492*/ 	.byte	0xff
	.zero		1


	//   ....[59]....
        /*0494*/ 	.word	0x00003100
        /*0498*/ 	.word	0x00000003
        /*049c*/ 	.word	0x00000000
        /*04a0*/ 	.short	0x0101
        /*04a2*/ 	.byte	0xff
	.zero		1


	//   ....[60]....
        /*04a4*/ 	.word	0x00003110
        /*04a8*/ 	.word	0x000000ff
        /*04ac*/ 	.word	0x00000000
        /*04b0*/ 	.short	0x010a
        /*04b2*/ 	.byte	0x04
	.zero		1


	//   ....[61]....
        /*04b4*/ 	.word	0x00003130
        /*04b8*/ 	.word	0x000000ff
        /*04bc*/ 	.word	0x000000c0
        /*04c0*/ 	.short	0x010a
        /*04c2*/ 	.byte	0x09
	.zero		1


	//   ....[62]....
        /*04c4*/ 	.word	0x00003210
        /*04c8*/ 	.word	0x000000ff
        /*04cc*/ 	.word	0x00000000
        /*04d0*/ 	.short	0x010a
        /*04d2*/ 	.byte	0x07
	.zero		1


	//   ....[63]....
        /*04d4*/ 	.word	0x00003340
        /*04d8*/ 	.word	0x000000ff
        /*04dc*/ 	.word	0x00000000
        /*04e0*/ 	.short	0x010a
        /*04e2*/ 	.byte	0x04
	.zero		1


	//   ....[64]....
        /*04e4*/ 	.word	0x000034f0
        /*04e8*/ 	.word	0x000000ff
        /*04ec*/ 	.word	0x00000000
        /*04f0*/ 	.short	0x010a
        /*04f2*/ 	.byte	0x05
	.zero		1


	//   ....[65]....
        /*04f4*/ 	.word	0x00003580
        /*04f8*/ 	.word	0x000000ff
        /*04fc*/ 	.word	0x00000000
        /*0500*/ 	.short	0x010a
        /*0502*/ 	.byte	0x05
	.zero		1


	//   ....[66]....
        /*0504*/ 	.word	0x00003610
        /*0508*/ 	.word	0x000000ff
        /*050c*/ 	.word	0x00000000
        /*0510*/ 	.short	0x010a
        /*0512*/ 	.byte	0x05
	.zero		1


	//   ....[67]....
        /*0514*/ 	.word	0x000036a0
        /*0518*/ 	.word	0x000000ff
        /*051c*/ 	.word	0x00000000
        /*0520*/ 	.short	0x010a
        /*0522*/ 	.byte	0x07
	.zero		1


	//   ....[68]....
        /*0524*/ 	.word	0x00003ae0
        /*0528*/ 	.word	0x00000000
        /*052c*/ 	.word	0x00000080
        /*0530*/ 	.short	0x010a
        /*0532*/ 	.byte	0xff
	.zero		1


	//   ....[69]....
        /*0534*/ 	.word	0x00003bd0
        /*0538*/ 	.word	0x00000000
        /*053c*/ 	.word	0x00000000
        /*0540*/ 	.short	0x0101
        /*0542*/ 	.byte	0xff
	.zero		1


	//   ....[70]....
        /*0544*/ 	.word	0x00003ef0
        /*0548*/ 	.word	0x000000ff
        /*054c*/ 	.word	0x00000078
        /*0550*/ 	.short	0x010a
        /*0552*/ 	.byte	0x06
	.zero		1


	//   ....[71]....
        /*0554*/ 	.word	0x00004070
        /*0558*/ 	.word	0x000000ff
        /*055c*/ 	.word	0x00000068
        /*0560*/ 	.short	0x010a
        /*0562*/ 	.byte	0x06
	.zero		1


	//   ....[72]....
        /*0564*/ 	.word	0x000043a0
        /*0568*/ 	.word	0x000000ff
        /*056c*/ 	.word	0x00000060
        /*0570*/ 	.short	0x010b
        /*0572*/ 	.byte	0x06
	.zero		1


	//   ....[73]....
        /*0574*/ 	.word	0x000043c0
        /*0578*/ 	.word	0x000000ff
        /*057c*/ 	.word	0x00000000
        /*0580*/ 	.short	0x0101
        /*0582*/ 	.byte	0x25
	.zero		1


	//   ....[74]....
        /*0584*/ 	.word	0x00004400
        /*0588*/ 	.word	0x00000000
        /*058c*/ 	.word	0x00000068
        /*0590*/ 	.short	0x010a
        /*0592*/ 	.byte	0xff
	.zero		1


	//   ....[75]....
        /*0594*/ 	.word	0x00004730
        /*0598*/ 	.word	0x00000000
        /*059c*/ 	.word	0x00000080
        /*05a0*/ 	.short	0x010a
        /*05a2*/ 	.byte	0xff
	.zero		1


	//   ....[76]....
        /*05a4*/ 	.word	0x00004840
        /*05a8*/ 	.word	0x00000000
        /*05ac*/ 	.word	0x00000000
        /*05b0*/ 	.short	0x0101
        /*05b2*/ 	.byte	0xff
	.zero		1


	//   ....[77]....
        /*05b4*/ 	.word	0x000051e0
        /*05b8*/ 	.word	0x000000ff
        /*05bc*/ 	.word	0x00000060
        /*05c0*/ 	.short	0x010a
        /*05c2*/ 	.byte	0x2b
	.zero		1


	//   ....[78]....
        /*05c4*/ 	.word	0x000051f0
        /*05c8*/ 	.word	0x0000009c
        /*05cc*/ 	.word	0x000000a0
        /*05d0*/ 	.short	0x010a
        /*05d2*/ 	.byte	0xff
	.zero		1


	//   ....[79]....
        /*05d4*/ 	.word	0x00005380
        /*05d8*/ 	.word	0x000000ff
        /*05dc*/ 	.word	0x00000060
        /*05e0*/ 	.short	0x010a
        /*05e2*/ 	.byte	0x2b
	.zero		1


	//   ....[80]....
        /*05e4*/ 	.word	0x00005480
        /*05e8*/ 	.word	0x000000ff
        /*05ec*/ 	.word	0x00000000
        /*05f0*/ 	.short	0x0101
        /*05f2*/ 	.byte	0x04
	.zero		1


	//   ....[81]....
        /*05f4*/ 	.word	0x000054e0
        /*05f8*/ 	.word	0x0000009c
        /*05fc*/ 	.word	0x000000a0
        /*0600*/ 	.short	0x010a
        /*0602*/ 	.byte	0xff
	.zero		1


	//   ....[82]....
        /*0604*/ 	.word	0x000058a0
        /*0608*/ 	.word	0x000000ff
        /*060c*/ 	.word	0x00000000
        /*0610*/ 	.short	0x0101
        /*0612*/ 	.byte	0x05
	.zero		1


	//   ....[83]....
        /*0614*/ 	.word	0x00006950
        /*0618*/ 	.word	0x00000003
        /*061c*/ 	.word	0x000000f0
        /*0620*/ 	.short	0x010a
        /*0622*/ 	.byte	0xff
	.zero		1


	//   ....[84]....
        /*0624*/ 	.word	0x000069b0
        /*0628*/ 	.word	0x00000002
        /*062c*/ 	.word	0x00000030
        /*0630*/ 	.short	0x010a
        /*0632*/ 	.byte	0xff
	.zero		1


	//   ....[85]....
        /*0634*/ 	.word	0x00006a10
        /*0638*/ 	.word	0x00000002
        /*063c*/ 	.word	0x00000030
        /*0640*/ 	.short	0x010a
        /*0642*/ 	.byte	0xff
	.zero		1


	//   ....[86]....
        /*0644*/ 	.word	0x00006a60
        /*0648*/ 	.word	0x00000002
        /*064c*/ 	.word	0x00000080
        /*0650*/ 	.short	0x010a
        /*0652*/ 	.byte	0xff
	.zero		1


	//   ....[87]....
        /*0654*/ 	.word	0x00006ac0
        /*0658*/ 	.word	0x00000000
        /*065c*/ 	.word	0x00000000
        /*0660*/ 	.short	0x010a
        /*0662*/ 	.byte	0xff
	.zero		1


	//   ....[88]....
        /*0664*/ 	.word	0x00006b20
        /*0668*/ 	.word	0x00000000
        /*066c*/ 	.word	0x00000000
        /*0670*/ 	.short	0x010a
        /*0672*/ 	.byte	0xff
	.zero		1


	//   ....[89]....
        /*0674*/ 	.word	0x00006b80
        /*0678*/ 	.word	0x00000000
        /*067c*/ 	.word	0x00000000
        /*0680*/ 	.short	0x010a
        /*0682*/ 	.byte	0xff
	.zero		1


	//   ....[90]....
        /*0684*/ 	.word	0x00006be0
        /*0688*/ 	.word	0x00000000
        /*068c*/ 	.word	0x00000000
        /*0690*/ 	.short	0x010a
        /*0692*/ 	.byte	0xff
	.zero		1


	//   ....[91]....
        /*0694*/ 	.word	0x00006c40
        /*0698*/ 	.word	0x00000000
        /*069c*/ 	.word	0x00000000
        /*06a0*/ 	.short	0x010a
        /*06a2*/ 	.byte	0xff
	.zero		1


	//   ....[92]....
        /*06a4*/ 	.word	0x00006c90
        /*06a8*/ 	.word	0x00000000
        /*06ac*/ 	.word	0x000000e0
        /*06b0*/ 	.short	0x010a
        /*06b2*/ 	.byte	0xff
	.zero		1


	//   ....[93]....
        /*06b4*/ 	.word	0x00006cf0
        /*06b8*/ 	.word	0x00000000
        /*06bc*/ 	.word	0x00000090
        /*06c0*/ 	.short	0x010a
        /*06c2*/ 	.byte	0xff
	.zero		1


	//   ....[94]....
        /*06c4*/ 	.word	0x00006d40
        /*06c8*/ 	.word	0x00000000
        /*06cc*/ 	.word	0x00000080
        /*06d0*/ 	.short	0x010a
        /*06d2*/ 	.byte	0xff
	.zero		1


	//   ....[95]....
        /*06d4*/ 	.word	0x00006da0
        /*06d8*/ 	.word	0x00000000
        /*06dc*/ 	.word	0x00000090
        /*06e0*/ 	.short	0x010a
        /*06e2*/ 	.byte	0xff
	.zero		1


	//   ....[96]....
        /*06e4*/ 	.word	0x00006df0
        /*06e8*/ 	.word	0x00000000
        /*06ec*/ 	.word	0x00000080
        /*06f0*/ 	.short	0x010a
        /*06f2*/ 	.byte	0xff
	.zero		1


	//   ....[97]....
        /*06f4*/ 	.word	0x00006e50
        /*06f8*/ 	.word	0x00000003
        /*06fc*/ 	.word	0x000000c0
        /*0700*/ 	.short	0x010a
        /*0702*/ 	.byte	0xff
	.zero		1


	//   ....[98]....
        /*0704*/ 	.word	0x00006eb0
        /*0708*/ 	.word	0x00000000
        /*070c*/ 	.word	0x00000000
        /*0710*/ 	.short	0x010a
        /*0712*/ 	.byte	0xff
	.zero		1


	//   ....[99]....
        /*0714*/ 	.word	0x00006f10
        /*0718*/ 	.word	0x00000000
        /*071c*/ 	.word	0x00000000
        /*0720*/ 	.short	0x010a
        /*0722*/ 	.byte	0xff
	.zero		1


	//   ....[100]....
        /*0724*/ 	.word	0x00006f70
        /*0728*/ 	.word	0x00000000
        /*072c*/ 	.word	0x00000000
        /*0730*/ 	.short	0x010a
        /*0732*/ 	.byte	0xff
	.zero		1


	//   ....[101]....
        /*0734*/ 	.word	0x00006fd0
        /*0738*/ 	.word	0x00000000
        /*073c*/ 	.word	0x00000000
        /*0740*/ 	.short	0x010a
        /*0742*/ 	.byte	0xff
	.zero		1


	//   ....[102]....
        /*0744*/ 	.word	0x00007030
        /*0748*/ 	.word	0x00000000
        /*074c*/ 	.word	0x00000000
        /*0750*/ 	.short	0x010a
        /*0752*/ 	.byte	0xff
	.zero		1


	//   ....[103]....
        /*0754*/ 	.word	0x00007080
        /*0758*/ 	.word	0x00000000
        /*075c*/ 	.word	0x00000080
        /*0760*/ 	.short	0x010a
        /*0762*/ 	.byte	0xff
	.zero		1


	//   ....[104]....
        /*0764*/ 	.word	0x000070e0
        /*0768*/ 	.word	0x00000000
        /*076c*/ 	.word	0x00000078
        /*0770*/ 	.short	0x010a
        /*0772*/ 	.byte	0xff
	.zero		1


	//   ....[105]....
        /*0774*/ 	.word	0x00007140
        /*0778*/ 	.word	0x00000003
        /*077c*/ 	.word	0x00000068
        /*0780*/ 	.short	0x010a
        /*0782*/ 	.byte	0xff
	.zero		1


	//   ....[106]....
        /*0784*/ 	.word	0x00007190
        /*0788*/ 	.word	0x00000000
        /*078c*/ 	.word	0x00000080
        /*0790*/ 	.short	0x010a
        /*0792*/ 	.byte	0xff
	.zero		1


	//   ....[107]....
        /*0794*/ 	.word	0x000071f0
        /*0798*/ 	.word	0x00000000
        /*079c*/ 	.word	0x00000060
        /*07a0*/ 	.short	0x010a
        /*07a2*/ 	.byte	0xff
	.zero		1


	//   ....[108]....
        /*07a4*/ 	.word	0x00007240
        /*07a8*/ 	.word	0x0000009c
        /*07ac*/ 	.word	0x000000a0
        /*07b0*/ 	.short	0x010a
        /*07b2*/ 	.byte	0xff
	.zero		1


	//----- nvinfo : EIATTR_NUM_MBARRIERS
	.align		4
.L_47:
        /*07b4*/ 	.byte	0x03, 0x38
        /*07b6*/ 	.short	0x0020


	//----- nvinfo : EIATTR_EXIT_INSTR_OFFSETS
	.align		4
        /*07b8*/ 	.byte	0x04, 0x1c
        /*07ba*/ 	.short	(.L_49 - .L_48)


	//   ....[0]....
.L_48:
        /*07bc*/ 	.word	0x00002600


	//   ....[1]....
        /*07c0*/ 	.word	0x00002af0


	//   ....[2]....
        /*07c4*/ 	.word	0x00002b50


	//   ....[3]....
        /*07c8*/ 	.word	0x00003900


	//   ....[4]....
        /*07cc*/ 	.word	0x00004430


	//   ....[5]....
        /*07d0*/ 	.word	0x00004470


	//   ....[6]....
        /*07d4*/ 	.word	0x00006940


	//----- nvinfo : EIATTR_MAX_THREADS
	.align		4
.L_49:
        /*07d8*/ 	.byte	0x04, 0x05
        /*07da*/ 	.short	(.L_51 - .L_50)
.L_50:
        /*07dc*/ 	.word	0x00000100
        /*07e0*/ 	.word	0x00000001
        /*07e4*/ 	.word	0x00000001


	//----- nvinfo : EIATTR_CRS_STACK_SIZE
	.align		4
.L_51:
        /*07e8*/ 	.byte	0x04, 0x1e
        /*07ea*/ 	.short	(.L_53 - .L_52)
.L_52:
        /*07ec*/ 	.word	0x00000000


	//----- nvinfo : EIATTR_CBANK_PARAM_SIZE
	.align		4
.L_53:
        /*07f0*/ 	.byte	0x03, 0x19
        /*07f2*/ 	.short	0x0800


	//----- nvinfo : EIATTR_PARAM_CBANK
	.align		4
        /*07f4*/ 	.byte	0x04, 0x0a
        /*07f6*/ 	.short	(.L_55 - .L_54)
	.align		4
.L_54:
        /*07f8*/ 	.word	index@(.nv.constant0._ZN7cutlass13device_kernelINS_4gemm6kernel13GemmUniversalIN4cute5tupleIJiiiiEEENS1_10collective13CollectiveMmaINS1_35MainloopSm100TmaUmmaWarpSpecializedILi6ELi2ELi4ENS5_IJNS4_1CILi1EEESB_SB_EEEEENS5_IJNSA_ILi128EEENSA_ILi64EEENSA_ILi32EEEEEENS_12float_e4m3_tENS5_IJlSB_lEEESI_SJ_NS4_8TiledMMAINS4_8MMA_AtomIJNS4_10MMA_TraitsINS4_19SM100_MMA_F8F6F4_SSEJSI_SI_fSE_SF_NS4_17integral_constantINS4_4UMMA5MajorELSQ_0EEESR_NSO_INSP_7ScaleInELSS_0EEEST_EEEEEENS4_6LayoutISC_NS5_IJNSA_ILi0EEESX_SX_EEEEENS5_IJNS4_10UnderscoreES10_S10_EEEEENS4_13SM90_TMA_LOADENS4_14ComposedLayoutINS4_7SwizzleILi1ELi4ELi3EEENS4_18smem_ptr_flag_bitsILi8EEENSW_INS5_IJNSA_ILi8EEESG_EEENS5_IJSG_SB_EEEEEEEvNS4_8identityES13_S1D_vS1E_EENS_8epilogue10collective18CollectiveEpilogueINS1G_23Sm100TmaWarpSpecializedILi1ELi1ELi64ELb0ELb0EEEJSH_NS5_IJNSW_ISE_SB_EENSW_ISF_SB_EEEEESI_SJ_SI_SJ_NS1G_6fusion15FusionCallbacksIS1K_NS1O_17LinearCombinationISI_fSI_fLNS_15FloatRoundStyleE2EEESH_S1N_JEEENS4_5SM1004TMEM4LOAD26SM100_TMEM_LOAD_32dp32b64xES13_NS14_INS15_ILi2ELi4ELi3EEES18_NSW_INS5_IJS19_SF_EEENS5_IJSF_SB_EEEEEEENS4_39AutoVectorizingCopyWithAssumedAlignmentILi128EEENS4_14SM90_TMA_STOREES22_S24_S24_EEEvvEEEEvNT_6ParamsE)
        /*07fc*/ 	.short	0x0380
        /*07fe*/ 	.short	0x0800


	//----- nvinfo : EIATTR_SW_WAR
	.align		4
.L_55:
        /*0800*/ 	.byte	0x04, 0x36
        /*0802*/ 	.short	(.L_57 - .L_56)
.L_56:
        /*0804*/ 	.word	0x00000008
.L_57:


//--------------------- .nv.callgraph             --------------------------
	.section	.nv.callgraph,"",@"SHT_CUDA_CALLGRAPH"
	.align	4
	.sectionentsize	8
	.align		4
        /*0000*/ 	.word	0x00000000
	.align		4
        /*0004*/ 	.word	0xffffffff
	.align		4
        /*0008*/ 	.word	index@(_ZN7cutlass13device_kernelINS_4gemm6kernel13GemmUniversalIN4cute5tupleIJiiiiEEENS1_10collective13CollectiveMmaINS1_35MainloopSm100TmaUmmaWarpSpecializedILi6ELi2ELi4ENS5_IJNS4_1CILi1EEESB_SB_EEEEENS5_IJNSA_ILi128EEENSA_ILi64EEENSA_ILi32EEEEEENS_12float_e4m3_tENS5_IJlSB_lEEESI_SJ_NS4_8TiledMMAINS4_8MMA_AtomIJNS4_10MMA_TraitsINS4_19SM100_MMA_F8F6F4_SSEJSI_SI_fSE_SF_NS4_17integral_constantINS4_4UMMA5MajorELSQ_0EEESR_NSO_INSP_7ScaleInELSS_0EEEST_EEEEEENS4_6LayoutISC_NS5_IJNSA_ILi0EEESX_SX_EEEEENS5_IJNS4_10UnderscoreES10_S10_EEEEENS4_13SM90_TMA_LOADENS4_14ComposedLayoutINS4_7SwizzleILi1ELi4ELi3EEENS4_18smem_ptr_flag_bitsILi8EEENSW_INS5_IJNSA_ILi8EEESG_EEENS5_IJSG_SB_EEEEEEEvNS4_8identityES13_S1D_vS1E_EENS_8epilogue10collective18CollectiveEpilogueINS1G_23Sm100TmaWarpSpecializedILi1ELi1ELi64ELb0ELb0EEEJSH_NS5_IJNSW_ISE_SB_EENSW_ISF_SB_EEEEESI_SJ_SI_SJ_NS1G_6fusion15FusionCallbacksIS1K_NS1O_17LinearCombinationISI_fSI_fLNS_15FloatRoundStyleE2EEESH_S1N_JEEENS4_5SM1004TMEM4LOAD26SM100_TMEM_LOAD_32dp32b64xES13_NS14_INS15_ILi2ELi4ELi3EEES18_NSW_INS5_IJS19_SF_EEENS5_IJSF_SB_EEEEEEENS4_39AutoVectorizingCopyWithAssumedAlignmentILi128EEENS4_14SM90_TMA_STOREES22_S24_S24_EEEvvEEEEvNT_6ParamsE)
	.align		4
        /*000c*/ 	.word	index@(__assertfail)
	.align		4
        /*0010*/ 	.word	0x00000000
	.align		4
        /*0014*/ 	.word	0xfffffffe
	.align		4
        /*0018*/ 	.word	0x00000000
	.align		4
        /*001c*/ 	.word	0xfffffffd
	.align		4
        /*0020*/ 	.word	0x00000000
	.align		4
        /*0024*/ 	.word	0xfffffffc


//--------------------- .nv.constant4             --------------------------
	.section	.nv.constant4,"a",@progbits
	.align	8
	.align		8
.nv.constant4:
        /*0000*/ 	.dword	__assertfail
	.align		8
        /*0008*/ 	.dword	__unnamed_1
	.align		8
        /*0010*/ 	.dword	__unnamed_2
	.align		8
        /*0018*/ 	.dword	_ZN40_INTERNAL_f5e632e6_4_k_cu_3606c01c_311554cuda3std3__45__cpo5beginE
	.align		8
        /*0020*/ 	.dword	_ZN40_INTERNAL_f5e632e6_4_k_cu_3606c01c_311554cuda3std3__45__cpo3endE
	.align		8
        /*0028*/ 	.dword	_ZN40_INTERNAL_f5e632e6_4_k_cu_3606c01c_311554cuda3std3__45__cpo6cbeginE
	.align		8
        /*0030*/ 	.dword	_ZN40_INTERNAL_f5e632e6_4_k_cu_3606c01c_311554cuda3std3__45__cpo4cendE
	.align		8
        /*0038*/ 	.dword	_ZN40_INTERNAL_f5e632e6_4_k_cu_3606c01c_311554cuda3std3__442_GLOBAL__N__f5e632e6_4_k_cu_3606c01c_311556ignoreE
	.align		8
        /*0040*/ 	.dword	_ZN40_INTERNAL_f5e632e6_4_k_cu_3606c01c_311554cuda3std3__419piecewise_constructE
	.align		8
        /*0048*/ 	.dword	_ZN40_INTERNAL_f5e632e6_4_k_cu_3606c01c_311554cuda3std3__48in_placeE
	.align		8
        /*0050*/ 	.dword	_ZN40_INTERNAL_f5e632e6_4_k_cu_3606c01c_311554cuda3std6ranges3__45__cpo4swapE
	.align		8
        /*0058*/ 	.dword	_ZN40_INTERNAL_f5e632e6_4_k_cu_3606c01c_311554cuda3std6ranges3__45__cpo9iter_moveE
	.align		8
        /*0060*/ 	.dword	_ZN40_INTERNAL_f5e632e6_4_k_cu_3606c01c_311554cute7productE
	.align		8
        /*0068*/ 	.dword	_ZN40_INTERNAL_f5e632e6_4_k_cu_3606c01c_311554cute1_E
	.align		8
        /*0070*/ 	.dword	$str$25
	.align		8
        /*0078*/ 	.dword	$str$26
	.align		8
        /*0080*/ 	.dword	$str$27
	.align		8
        /*0088*/ 	.dword	$str$28


//--------------------- .text._ZN7cutlass13device_kernelINS_4gemm6kernel13GemmUniversalIN4cute5tupleIJiiiiEEENS1_10collective13CollectiveMmaINS1_35MainloopSm100TmaUmmaWarpSpecializedILi6ELi2ELi4ENS5_IJNS4_1CILi1EEESB_SB_EEEEENS5_IJNSA_ILi128EEENSA_ILi64EEENSA_ILi32EEEEEENS_12float_e4m3_tENS5_IJlSB_lEEESI_SJ_NS4_8TiledMMAINS4_8MMA_AtomIJNS4_10MMA_TraitsINS4_19SM100_MMA_F8F6F4_SSEJSI_SI_fSE_SF_NS4_17integral_constantINS4_4UMMA5MajorELSQ_0EEESR_NSO_INSP_7ScaleInELSS_0EEEST_EEEEEENS4_6LayoutISC_NS5_IJNSA_ILi0EEESX_SX_EEEEENS5_IJNS4_10UnderscoreES10_S10_EEEEENS4_13SM90_TMA_LOADENS4_14ComposedLayoutINS4_7SwizzleILi1ELi4ELi3EEENS4_18smem_ptr_flag_bitsILi8EEENSW_INS5_IJNSA_ILi8EEESG_EEENS5_IJSG_SB_EEEEEEEvNS4_8identityES13_S1D_vS1E_EENS_8epilogue10collective18CollectiveEpilogueINS1G_23Sm100TmaWarpSpecializedILi1ELi1ELi64ELb0ELb0EEEJSH_NS5_IJNSW_ISE_SB_EENSW_ISF_SB_EEEEESI_SJ_SI_SJ_NS1G_6fusion15FusionCallbacksIS1K_NS1O_17LinearCombinationISI_fSI_fLNS_15FloatRoundStyleE2EEESH_S1N_JEEENS4_5SM1004TMEM4LOAD26SM100_TMEM_LOAD_32dp32b64xES13_NS14_INS15_ILi2ELi4ELi3EEES18_NSW_INS5_IJS19_SF_EEENS5_IJSF_SB_EEEEEEENS4_39AutoVectorizingCopyWithAssumedAlignmentILi128EEENS4_14SM90_TMA_STOREES22_S24_S24_EEEvvEEEEvNT_6ParamsE --------------------------
	.section	.text._ZN7cutlass13device_kernelINS_4gemm6kernel13GemmUniversalIN4cute5tupleIJiiiiEEENS1_10collective13CollectiveMmaINS1_35MainloopSm100TmaUmmaWarpSpecializedILi6ELi2ELi4ENS5_IJNS4_1CILi1EEESB_SB_EEEEENS5_IJNSA_ILi128EEENSA_ILi64EEENSA_ILi32EEEEEENS_12float_e4m3_tENS5_IJlSB_lEEESI_SJ_NS4_8TiledMMAINS4_8MMA_AtomIJNS4_10MMA_TraitsINS4_19SM100_MMA_F8F6F4_SSEJSI_SI_fSE_SF_NS4_17integral_constantINS4_4UMMA5MajorELSQ_0EEESR_NSO_INSP_7ScaleInELSS_0EEEST_EEEEEENS4_6LayoutISC_NS5_IJNSA_ILi0EEESX_SX_EEEEENS5_IJNS4_10UnderscoreES10_S10_EEEEENS4_13SM90_TMA_LOADENS4_14ComposedLayoutINS4_7SwizzleILi1ELi4ELi3EEENS4_18smem_ptr_flag_bitsILi8EEENSW_INS5_IJNSA_ILi8EEESG_EEENS5_IJSG_SB_EEEEEEEvNS4_8identityES13_S1D_vS1E_EENS_8epilogue10collective18CollectiveEpilogueINS1G_23Sm100TmaWarpSpecializedILi1ELi1ELi64ELb0ELb0EEEJSH_NS5_IJNSW_ISE_SB_EENSW_ISF_SB_EEEEESI_SJ_SI_SJ_NS1G_6fusion15FusionCallbacksIS1K_NS1O_17LinearCombinationISI_fSI_fLNS_15FloatRoundStyleE2EEESH_S1N_JEEENS4_5SM1004TMEM4LOAD26SM100_TMEM_LOAD_32dp32b64xES13_NS14_INS15_ILi2ELi4ELi3EEES18_NSW_INS5_IJS19_SF_EEENS5_IJSF_SB_EEEEEEENS4_39AutoVectorizingCopyWithAssumedAlignmentILi128EEENS4_14SM90_TMA_STOREES22_S24_S24_EEEvvEEEEvNT_6ParamsE,"ax",@progbits
	.align	128
.text._ZN7cutlass13device_kernelINS_4gemm6kernel13GemmUniversalIN4cute5tupleIJiiiiEEENS1_10collective13CollectiveMmaINS1_35MainloopSm100TmaUmmaWarpSpecializedILi6ELi2ELi4ENS5_IJNS4_1CILi1EEESB_SB_EEEEENS5_IJNSA_ILi128EEENSA_ILi64EEENSA_ILi32EEEEEENS_12float_e4m3_tENS5_IJlSB_lEEESI_SJ_NS4_8TiledMMAINS4_8MMA_AtomIJNS4_10MMA_TraitsINS4_19SM100_MMA_F8F6F4_SSEJSI_SI_fSE_SF_NS4_17integral_constantINS4_4UMMA5MajorELSQ_0EEESR_NSO_INSP_7ScaleInELSS_0EEEST_EEEEEENS4_6LayoutISC_NS5_IJNSA_ILi0EEESX_SX_EEEEENS5_IJNS4_10UnderscoreES10_S10_EEEEENS4_13SM90_TMA_LOADENS4_14ComposedLayoutINS4_7SwizzleILi1ELi4ELi3EEENS4_18smem_ptr_flag_bitsILi8EEENSW_INS5_IJNSA_ILi8EEESG_EEENS5_IJSG_SB_EEEEEEEvNS4_8identityES13_S1D_vS1E_EENS_8epilogue10collective18CollectiveEpilogueINS1G_23Sm100TmaWarpSpecializedILi1ELi1ELi64ELb0ELb0EEEJSH_NS5_IJNSW_ISE_SB_EENSW_ISF_SB_EEEEESI_SJ_SI_SJ_NS1G_6fusion15FusionCallbacksIS1K_NS1O_17LinearCombinationISI_fSI_fLNS_15FloatRoundStyleE2EEESH_S1N_JEEENS4_5SM1004TMEM4LOAD26SM100_TMEM_LOAD_32dp32b64xES13_NS14_INS15_ILi2ELi4ELi3EEES18_NSW_INS5_IJS19_SF_EEENS5_IJSF_SB_EEEEEEENS4_39AutoVectorizingCopyWithAssumedAlignmentILi128EEENS4_14SM90_TMA_STOREES22_S24_S24_EEEvvEEEEvNT_6ParamsE:
        .type           _ZN7cutlass13device_kernelINS_4gemm6kernel13GemmUniversalIN4cute5tupleIJiiiiEEENS1_10collective13CollectiveMmaINS1_35MainloopSm100TmaUmmaWarpSpecializedILi6ELi2ELi4ENS5_IJNS4_1CILi1EEESB_SB_EEEEENS5_IJNSA_ILi128EEENSA_ILi64EEENSA_ILi32EEEEEENS_12float_e4m3_tENS5_IJlSB_lEEESI_SJ_NS4_8TiledMMAINS4_8MMA_AtomIJNS4_10MMA_TraitsINS4_19SM100_MMA_F8F6F4_SSEJSI_SI_fSE_SF_NS4_17integral_constantINS4_4UMMA5MajorELSQ_0EEESR_NSO_INSP_7ScaleInELSS_0EEEST_EEEEEENS4_6LayoutISC_NS5_IJNSA_ILi0EEESX_SX_EEEEENS5_IJNS4_10UnderscoreES10_S10_EEEEENS4_13SM90_TMA_LOADENS4_14ComposedLayoutINS4_7SwizzleILi1ELi4ELi3EEENS4_18smem_ptr_flag_bitsILi8EEENSW_INS5_IJNSA_ILi8EEESG_EEENS5_IJSG_SB_EEEEEEEvNS4_8identityES13_S1D_vS1E_EENS_8epilogue10collective18CollectiveEpilogueINS1G_23Sm100TmaWarpSpecializedILi1ELi1ELi64ELb0ELb0EEEJSH_NS5_IJNSW_ISE_SB_EENSW_ISF_SB_EEEEESI_SJ_SI_SJ_NS1G_6fusion15FusionCallbacksIS1K_NS1O_17LinearCombinationISI_fSI_fLNS_15FloatRoundStyleE2EEESH_S1N_JEEENS4_5SM1004TMEM4LOAD26SM100_TMEM_LOAD_32dp32b64xES13_NS14_INS15_ILi2ELi4ELi3EEES18_NSW_INS5_IJS19_SF_EEENS5_IJSF_SB_EEEEEEENS4_39AutoVectorizingCopyWithAssumedAlignmentILi128EEENS4_14SM90_TMA_STOREES22_S24_S24_EEEvvEEEEvNT_6ParamsE,@function
        .size           _ZN7cutlass13device_kernelINS_4gemm6kernel13GemmUniversalIN4cute5tupleIJiiiiEEENS1_10collective13CollectiveMmaINS1_35MainloopSm100TmaUmmaWarpSpecializedILi6ELi2ELi4ENS5_IJNS4_1CILi1EEESB_SB_EEEEENS5_IJNSA_ILi128EEENSA_ILi64EEENSA_ILi32EEEEEENS_12float_e4m3_tENS5_IJlSB_lEEESI_SJ_NS4_8TiledMMAINS4_8MMA_AtomIJNS4_10MMA_TraitsINS4_19SM100_MMA_F8F6F4_SSEJSI_SI_fSE_SF_NS4_17integral_constantINS4_4UMMA5MajorELSQ_0EEESR_NSO_INSP_7ScaleInELSS_0EEEST_EEEEEENS4_6LayoutISC_NS5_IJNSA_ILi0EEESX_SX_EEEEENS5_IJNS4_10UnderscoreES10_S10_EEEEENS4_13SM90_TMA_LOADENS4_14ComposedLayoutINS4_7SwizzleILi1ELi4ELi3EEENS4_18smem_ptr_flag_bitsILi8EEENSW_INS5_IJNSA_ILi8EEESG_EEENS5_IJSG_SB_EEEEEEEvNS4_8identityES13_S1D_vS1E_EENS_8epilogue10collective18CollectiveEpilogueINS1G_23Sm100TmaWarpSpecializedILi1ELi1ELi64ELb0ELb0EEEJSH_NS5_IJNSW_ISE_SB_EENSW_ISF_SB_EEEEESI_SJ_SI_SJ_NS1G_6fusion15FusionCallbacksIS1K_NS1O_17LinearCombinationISI_fSI_fLNS_15FloatRoundStyleE2EEESH_S1N_JEEENS4_5SM1004TMEM4LOAD26SM100_TMEM_LOAD_32dp32b64xES13_NS14_INS15_ILi2ELi4ELi3EEES18_NSW_INS5_IJS19_SF_EEENS5_IJSF_SB_EEEEEEENS4_39AutoVectorizingCopyWithAssumedAlignmentILi128EEENS4_14SM90_TMA_STOREES22_S24_S24_EEEvvEEEEvNT_6ParamsE,(.L_x_134 - _ZN7cutlass13device_kernelINS_4gemm6kernel13GemmUniversalIN4cute5tupleIJiiiiEEENS1_10collective13CollectiveMmaINS1_35MainloopSm100TmaUmmaWarpSpecializedILi6ELi2ELi4ENS5_IJNS4_1CILi1EEESB_SB_EEEEENS5_IJNSA_ILi128EEENSA_ILi64EEENSA_ILi32EEEEEENS_12float_e4m3_tENS5_IJlSB_lEEESI_SJ_NS4_8TiledMMAINS4_8MMA_AtomIJNS4_10MMA_TraitsINS4_19SM100_MMA_F8F6F4_SSEJSI_SI_fSE_SF_NS4_17integral_constantINS4_4UMMA5MajorELSQ_0EEESR_NSO_INSP_7ScaleInELSS_0EEEST_EEEEEENS4_6LayoutISC_NS5_IJNSA_ILi0EEESX_SX_EEEEENS5_IJNS4_10UnderscoreES10_S10_EEEEENS4_13SM90_TMA_LOADENS4_14ComposedLayoutINS4_7SwizzleILi1ELi4ELi3EEENS4_18smem_ptr_flag_bitsILi8EEENSW_INS5_IJNSA_ILi8EEESG_EEENS5_IJSG_SB_EEEEEEEvNS4_8identityES13_S1D_vS1E_EENS_8epilogue10collective18CollectiveEpilogueINS1G_23Sm100TmaWarpSpecializedILi1ELi1ELi64ELb0ELb0EEEJSH_NS5_IJNSW_ISE_SB_EENSW_ISF_SB_EEEEESI_SJ_SI_SJ_NS1G_6fusion15FusionCallbacksIS1K_NS1O_17LinearCombinationISI_fSI_fLNS_15FloatRoundStyleE2EEESH_S1N_JEEENS4_5SM1004TMEM4LOAD26SM100_TMEM_LOAD_32dp32b64xES13_NS14_INS15_ILi2ELi4ELi3EEES18_NSW_INS5_IJS19_SF_EEENS5_IJSF_SB_EEEEEEENS4_39AutoVectorizingCopyWithAssumedAlignmentILi128EEENS4_14SM90_TMA_STOREES22_S24_S24_EEEvvEEEEvNT_6ParamsE)
        .other          _ZN7cutlass13device_kernelINS_4gemm6kernel13GemmUniversalIN4cute5tupleIJiiiiEEENS1_10collective13CollectiveMmaINS1_35MainloopSm100TmaUmmaWarpSpecializedILi6ELi2ELi4ENS5_IJNS4_1CILi1EEESB_SB_EEEEENS5_IJNSA_ILi128EEENSA_ILi64EEENSA_ILi32EEEEEENS_12float_e4m3_tENS5_IJlSB_lEEESI_SJ_NS4_8TiledMMAINS4_8MMA_AtomIJNS4_10MMA_TraitsINS4_19SM100_MMA_F8F6F4_SSEJSI_SI_fSE_SF_NS4_17integral_constantINS4_4UMMA5MajorELSQ_0EEESR_NSO_INSP_7ScaleInELSS_0EEEST_EEEEEENS4_6LayoutISC_NS5_IJNSA_ILi0EEESX_SX_EEEEENS5_IJNS4_10UnderscoreES10_S10_EEEEENS4_13SM90_TMA_LOADENS4_14ComposedLayoutINS4_7SwizzleILi1ELi4ELi3EEENS4_18smem_ptr_flag_bitsILi8EEENSW_INS5_IJNSA_ILi8EEESG_EEENS5_IJSG_SB_EEEEEEEvNS4_8identityES13_S1D_vS1E_EENS_8epilogue10collective18CollectiveEpilogueINS1G_23Sm100TmaWarpSpecializedILi1ELi1ELi64ELb0ELb0EEEJSH_NS5_IJNSW_ISE_SB_EENSW_ISF_SB_EEEEESI_SJ_SI_SJ_NS1G_6fusion15FusionCallbacksIS1K_NS1O_17LinearCombinationISI_fSI_fLNS_15FloatRoundStyleE2EEESH_S1N_JEEENS4_5SM1004TMEM4LOAD26SM100_TMEM_LOAD_32dp32b64xES13_NS14_INS15_ILi2ELi4ELi3EEES18_NSW_INS5_IJS19_SF_EEENS5_IJSF_SB_EEEEEEENS4_39AutoVectorizingCopyWithAssumedAlignmentILi128EEENS4_14SM90_TMA_STOREES22_S24_S24_EEEvvEEEEvNT_6ParamsE,@"STO_CUDA_ENTRY STV_DEFAULT"
_ZN7cutlass13device_kernelINS_4gemm6kernel13GemmUniversalIN4cute5tupleIJiiiiEEENS1_10collective13CollectiveMmaINS1_35MainloopSm100TmaUmmaWarpSpecializedILi6ELi2ELi4ENS5_IJNS4_1CILi1EEESB_SB_EEEEENS5_IJNSA_ILi128EEENSA_ILi64EEENSA_ILi32EEEEEENS_12float_e4m3_tENS5_IJlSB_lEEESI_SJ_NS4_8TiledMMAINS4_8MMA_AtomIJNS4_10MMA_TraitsINS4_19SM100_MMA_F8F6F4_SSEJSI_SI_fSE_SF_NS4_17integral_constantINS4_4UMMA5MajorELSQ_0EEESR_NSO_INSP_7ScaleInELSS_0EEEST_EEEEEENS4_6LayoutISC_NS5_IJNSA_ILi0EEESX_SX_EEEEENS5_IJNS4_10UnderscoreES10_S10_EEEEENS4_13SM90_TMA_LOADENS4_14ComposedLayoutINS4_7SwizzleILi1ELi4ELi3EEENS4_18smem_ptr_flag_bitsILi8EEENSW_INS5_IJNSA_ILi8EEESG_EEENS5_IJSG_SB_EEEEEEEvNS4_8identityES13_S1D_vS1E_EENS_8epilogue10collective18CollectiveEpilogueINS1G_23Sm100TmaWarpSpecializedILi1ELi1ELi64ELb0ELb0EEEJSH_NS5_IJNSW_ISE_SB_EENSW_ISF_SB_EEEEESI_SJ_SI_SJ_NS1G_6fusion15FusionCallbacksIS1K_NS1O_17LinearCombinationISI_fSI_fLNS_15FloatRoundStyleE2EEESH_S1N_JEEENS4_5SM1004TMEM4LOAD26SM100_TMEM_LOAD_32dp32b64xES13_NS14_INS15_ILi2ELi4ELi3EEES18_NSW_INS5_IJS19_SF_EEENS5_IJSF_SB_EEEEEEENS4_39AutoVectorizingCopyWithAssumedAlignmentILi128EEENS4_14SM90_TMA_STOREES22_S24_S24_EEEvvEEEEvNT_6ParamsE:
[----:B------:R-:W1:Y:S01]  /*0000*/  LDC R1, c[0x0][0x37c] ;  /* 0x0000df00ff017b82 */ /* 0x000e620000000800 */
[----:B------:R-:W2:Y:S01]  /*0010*/  S2R R166, SR_TID.X ;  /* 0x0000000000a67919 */ /* 0x000ea20000002100 */
[----:B------:R-:W3:Y:S01]  /*0020*/  LDCU.64 UR4, c[0x0][0x890] ;  /* 0x00011200ff0477ac */ /* 0x000ee20008000a00 */
[----:B------:R-:W-:Y:S02]  /*0030*/  PRMT R164, RZ, 0x7610, R164 ;  /* 0x00007610ffa47816 */ /* 0x000fe400000000a4 */
[----:B------:R-:W-:Y:S01]  /*0040*/  ELECT P5, URZ, PT ;  /* 0x0000000000ff782f */ /* 0x000fe200038a0000 */
[----:B------:R-:W4:Y:S01]  /*0050*/  LDCU.64 UR40, c[0x0][0x358] ;  /* 0x00006b00ff2877ac */ /* 0x000f220008000a00 */
[----:B---3--:R-:W-:-:S04]  /*0060*/  UISETP.NE.U32.AND UP0, UPT, UR4, URZ, UPT ;  /* 0x000000ff0400728c */ /* 0x008fc8000bf05070 */
[----:B------:R-:W-:Y:S01]  /*0070*/  UISETP.NE.AND.EX UP0, UPT, UR5, URZ, UPT, UP0 ;  /* 0x000000ff0500728c */ /* 0x000fe2000bf05300 */
[----:B--2---:R-:W-:-:S05]  /*0080*/  SHF.R.U32.HI R169, RZ, 0x5, R166 ;  /* 0x00000005ffa97819 */ /* 0x004fca00000116a6 */
[----:B------:R-:W2:Y:S02]  /*0090*/  SHFL.IDX PT, R0, R169, RZ, 0x1f ;  /* 0x00001fffa9007589 */ /* 0x000ea400000e0000 */
[----:B--2---:R-:W-:Y:S01]  /*00a0*/  R2UR UR8, R0 ;  /* 0x00000000000872ca */ /* 0x004fe200000e0000 */
[----:B-1--4-:R-:W-:-:S14]  /*00b0*/  BRA.U UP0, `(.L_x_0) ;  /* 0x00000001002c7547 */ /* 0x012fdc000b800000 */
[----:B------:R-:W1:Y:S02]  /*00c0*/  LDCU.64 UR6, c[0x0][0x888] ;  /* 0x00011100ff0677ac */ /* 0x000e640008000a00 */
[----:B-1----:R-:W-:-:S04]  /*00d0*/  UISETP.NE.U32.AND UP0, UPT, UR6, URZ, UPT ;  /* 0x000000ff0600728c */ /* 0x002fc8000bf05070 */
[----:B------:R-:W-:-:S09]  /*00e0*/  UISETP.NE.AND.EX UP0, UPT, UR7, URZ, UPT, UP0 ;  /* 0x000000ff0700728c */ /* 0x000fd2000bf05300 */
[----:B------:R-:W-:Y:S05]  /*00f0*/  BRA.U !UP0, `(.L_x_1) ;  /* 0x0000000108107547 */ /* 0x000fea000b800000 */
[----:B------:R-:W1:Y:S02]  /*0100*/  LDC.64 R2, c[0x0][0x888] ;  /* 0x00022200ff027b82 */ /* 0x000e640000000a00 */
[----:B-1----:R1:W5:Y:S01]  /*0110*/  LDG.E R81, desc[UR40][R2.64] ;  /* 0x0000002802517981 */ /* 0x002362000c1e1900 */
[----:B------:R-:W-:Y:S01]  /*0120*/  HFMA2 R164, -RZ, RZ, 0, 5.9604644775390625e-08 ;  /* 0x00000001ffa47431 */ /* 0x000fe200000001ff */
[----:B------:R-:W-:Y:S05]  /*0130*/  BRA `(.L_x_0) ;  /* 0x00000000000c7947 */ /* 0x000fea0003800000 */
.L_x_1:
[----:B------:R-:W1:Y:S01]  /*0140*/  LDCU UR6, c[0x0][0x880] ;  /* 0x00011000ff0677ac */ /* 0x000e620008000800 */
[----:B------:R-:W-:Y:S01]  /*0150*/  HFMA2 R164, -RZ, RZ, 0, 5.9604644775390625e-08 ;  /* 0x00000001ffa47431 */ /* 0x000fe200000001ff */
[----:B-1----:R-:W-:-:S07]  /*0160*/  MOV R81, UR6 ;  /* 0x0000000600517c02 */ /* 0x002fce0008000f00 */
.L_x_0:
[----:B------:R-:W2:Y:S02]  /*0170*/  LDCU.64 UR6, c[0x0][0x8b0] ;  /* 0x00011600ff0677ac */ /* 0x000ea40008000a00 */
[----:B--2---:R-:W-:-:S04]  /*0180*/  UISETP.NE.U32.AND UP0, UPT, UR6, URZ, UPT ;  /* 0x000000ff0600728c */ /* 0x004fc8000bf05070 */
[----:B------:R-:W-:-:S09]  /*0190*/  UISETP.NE.AND.EX UP0, UPT, UR7, URZ, UPT, UP0 ;  /* 0x000000ff0700728c */ /* 0x000fd2000bf05300 */
[----:B------:R-:W-:Y:S05]  /*01a0*/  BRA.U UP0, `(.L_x_2) ;  /* 0x0000000100247547 */ /* 0x000fea000b800000 */
[----:B------:R-:W2:Y:S02]  /*01b0*/  LDCU.64 UR6, c[0x0][0x8a8] ;  /* 0x00011500ff0677ac */ /* 0x000ea40008000a00 */
[----:B--2---:R-:W-:-:S04]  /*01c0*/  UISETP.NE.U32.AND UP0, UPT, UR6, URZ, UPT ;  /* 0x000000ff0600728c */ /* 0x004fc8000bf05070 */
[----:B------:R-:W-:-:S09]  /*01d0*/  UISETP.NE.AND.EX UP0, UPT, UR7, URZ, UPT, UP0 ;  /* 0x000000ff0700728c */ /* 0x000fd2000bf05300 */
[----:B------:R-:W-:Y:S05]  /*01e0*/  BRA.U !UP0, `(.L_x_3) ;  /* 0x00000001080c7547 */ /* 0x000fea000b800000 */
[----:B------:R-:W2:Y:S02]  /*01f0*/  LDC.64 R78, c[0x0][0x8a8] ;  /* 0x00022a00ff4e7b82 */ /* 0x000ea40000000a00 */
[----:B--2---:R2:W5:Y:S01]  /*0200*/  LDG.E R78, desc[UR40][R78.64] ;  /* 0x000000284e4e7981 */ /* 0x004562000c1e1900 */
[----:B------:R-:W-:Y:S05]  /*0210*/  BRA `(.L_x_2) ;  /* 0x0000000000087947 */ /* 0x000fea0003800000 */
.L_x_3:
[----:B------:R-:W2:Y:S02]  /*0220*/  LDCU UR6, c[0x0][0x8a0] ;  /* 0x00011400ff0677ac */ /* 0x000ea40008000800 */
[----:B--2---:R-:W-:Y:S02]  /*0230*/  MOV R78, UR6 ;  /* 0x00000006004e7c02 */ /* 0x004fe40008000f00 */
.L_x_2:
[----:B------:R-:W-:Y:S01]  /*0240*/  IMAD.U32 R0, RZ, RZ, UR8 ;  /* 0x00000008ff007e24 */ /* 0x000fe2000f8e00ff */
[----:B------:R-:W-:Y:S04]  /*0250*/  BSSY.RECONVERGENT B0, `(.L_x_4) ;  /* 0x000000c000007945 */ /* 0x000fe80003800200 */
[C---:B------:R-:W-:Y:S02]  /*0260*/  ISETP.NE.OR P1, PT, R0.reuse, 0x1, !P5 ;  /* 0x000000010000780c */ /* 0x040fe40006f25670 */
[----:B------:R-:W-:-:S11]  /*0270*/  ISETP.NE.OR P0, PT, R0, 0x3, !P5 ;  /* 0x000000030000780c */ /* 0x000fd60006f05670 */
[----:B------:R-:W-:Y:S05]  /*0280*/  @P1 BRA `(.L_x_5) ;  /* 0x0000000000201947 */ /* 0x000fea0003800000 */
[----:B------:R-:W3:Y:S02]  /*0290*/  LDCU.64 UR6, c[0x0][0x348] ;  /* 0x00006900ff0677ac */ /* 0x000ee40008000a00 */
[----:B---3--:R-:W-:Y:S02]  /*02a0*/  UIADD3 UR10, UP1, UPT, UR6, 0x80, URZ ;  /* 0x00000080060a7890 */ /* 0x008fe4000ff3e0ff */
[----:B------:R-:W-:Y:S02]  /*02b0*/  UIADD3 UR6, UP0, UPT, UR6, 0x180, URZ ;  /* 0x0000018006067890 */ /* 0x000fe4000ff1e0ff */
[----:B------:R-:W-:Y:S02]  /*02c0*/  UIADD3.X UR11, UPT, UPT, URZ, UR7, URZ, UP1, !UPT ;  /* 0x00000007ff0b7290 */ /* 0x000fe40008ffe4ff */
[----:B------:R-:W-:-:S07]  /*02d0*/  UIADD3.X UR7, UPT, UPT, URZ, UR7, URZ, UP0, !UPT ;  /* 0x00000007ff077290 */ /* 0x000fce00087fe4ff */
[----:B------:R3:W-:Y:S02]  /*02e0*/  UTMACCTL.PF [UR10] ;  /* 0x000000000a0079b9 */ /* 0x0007e40008040000 */
[----:B------:R3:W-:Y:S02]  /*02f0*/  UTMACCTL.PF [UR6] ;  /* 0x00000000060079b9 */ /* 0x0007e40008040000 */
[----:B---3--:R-:W-:Y:S01]  /*0300*/  NOP ;  /* 0x0000000000007918 */ /* 0x008fe20000000000 */
.L_x_5:
[----:B------:R-:W-:Y:S05]  /*0310*/  BSYNC.RECONVERGENT B0 ;  /* 0x0000000000007941 */ /* 0x000fea0003800200 */
.L_x_4:
[----:B------:R-:W-:Y:S04]  /*0320*/  BSSY.RECONVERGENT B0, `(.L_x_6) ;  /* 0x000000a000007945 */ /* 0x000fe80003800200 */
        /* <DEDUP_REMOVED lines=9> */
.L_x_7:
[----:B------:R-:W-:Y:S05]  /*03c0*/  BSYNC.RECONVERGENT B0 ;  /* 0x0000000000007941 */ /* 0x000fea0003800200 */
.L_x_6:
[----:B------:R-:W3:Y:S01]  /*03d0*/  LDCU.64 UR6, c[0x0][0x888] ;  /* 0x00011100ff0677ac */ /* 0x000ee20008000a00 */
[----:B------:R-:W-:Y:S02]  /*03e0*/  UISETP.EQ.U32.AND UP1, UPT, UR4, URZ, UPT ;  /* 0x000000ff0400728c */ /* 0x000fe4000bf22070 */
[----:B------:R-:W-:Y:S02]  /*03f0*/  UPLOP3.LUT UP2, UPT, UPT, UPT, UPT, 0x80, 0x8 ;  /* 0x000000000008789c */ /* 0x000fe40003f4f070 */
[----:B---3--:R-:W-:-:S04]  /*0400*/  UISETP.NE.U32.AND UP0, UPT, UR6, URZ, UPT ;  /* 0x000000ff0600728c */ /* 0x008fc8000bf05070 */
[----:B------:R-:W-:-:S04]  /*0410*/  UISETP.NE.AND.EX UP0, UPT, UR7, URZ, UPT, UP0 ;  /* 0x000000ff0700728c */ /* 0x000fc8000bf05300 */
[----:B------:R-:W-:-:S04]  /*0420*/  UISETP.EQ.OR.EX UP3, UPT, UR5, URZ, !UP0, UP1 ;  /* 0x000000ff0500728c */ /* 0x000fc8000c762710 */
[----:B------:R-:W-:-:S05]  /*0430*/  UP2UR UR44, UPR, URZ, 0x8 ;  /* 0x00000008ff2c7883 */ /* 0x000fca0008000000 */
[----:B------:R-:W-:Y:S07]  /*0440*/  BRA.U !UP3, `(.L_x_8) ;  /* 0x000000010b207547 */ /* 0x000fee000b800000 */
[----:B------:R-:W-:Y:S01]  /*0450*/  UISETP.NE.U32.AND UP2, UPT, UR4, URZ, UPT ;  /* 0x000000ff0400728c */ /* 0x000fe2000bf45070 */
[----:B-----5:R-:W-:Y:S01]  /*0460*/  FSETP.NEU.AND P0, PT, R81, RZ, PT ;  /* 0x000000ff5100720b */ /* 0x020fe20003f0d000 */
[----:B------:R-:W-:Y:S02]  /*0470*/  USEL UR4, URZ, 0xffffffff, UP0 ;  /* 0xffffffffff047887 */ /* 0x000fe40008000000 */
[----:B------:R-:W-:-:S10]  /*0480*/  UISETP.NE.AND.EX UP2, UPT, UR5, URZ, UPT, UP2 ;  /* 0x000000ff0500728c */ /* 0x000fd4000bf45320 */
[----:B------:R-:W-:Y:S01]  /*0490*/  VOTEU.ANY UP1, P0 ;  /* 0x0000000000ff7886 */ /* 0x000fe20000020100 */
[----:B------:R-:W-:-:S04]  /*04a0*/  @!UP2 USEL UR4, URZ, 0xffffffff, UP1 ;  /* 0xffffffffff04a887 */ /* 0x000fc80008800000 */
[----:B------:R-:W-:-:S04]  /*04b0*/  ULOP3.LUT UR4, UR4, 0x1, URZ, 0xc0, !UPT ;  /* 0x0000000104047892 */ /* 0x000fc8000f8ec0ff */
[----:B------:R-:W-:-:S11]  /*04c0*/  UISETP.NE.U32.AND UP2, UPT, UR4, 0x1, UPT ;  /* 0x000000010400788c */ /* 0x000fd6000bf45070 */
.L_x_8:
[----:B-1----:R-:W1:Y:S01]  /*04d0*/  SHFL.IDX PT, R2, R169, RZ, 0x1f ;  /* 0x00001fffa9027589 */ /* 0x002e6200000e0000 */
[----:B------:R-:W-:-:S04]  /*04e0*/  UISETP.NE.AND UP1, UPT, UR8, 0x2, UPT ;  /* 0x000000020800788c */ /* 0x000fc8000bf25270 */
[----:B------:R-:W-:Y:S01]  /*04f0*/  USEL UR13, URZ, 0x1, UP1 ;  /* 0x00000001ff0d7887 */ /* 0x000fe20008800000 */
[----:B-1----:R-:W-:-:S13]  /*0500*/  ISETP.NE.AND P0, PT, R2, RZ, PT ;  /* 0x000000ff0200720c */ /* 0x002fda0003f05270 */
[----:B------:R-:W-:Y:S05]  /*0510*/  @P0 BRA `(.L_x_9) ;  /* 0x0000000000580947 */ /* 0x000fea0003800000 */
[----:B------:R-:W1:Y:S01]  /*0520*/  S2UR UR5, SR_CgaCtaId ;  /* 0x00000000000579c3 */ /* 0x000e620000008800 */
[----:B------:R-:W-:Y:S01]  /*0530*/  UMOV UR6, 0x400 ;  /* 0x0000040000067882 */ /* 0x000fe20000000000 */
[----:B------:R-:W-:Y:S01]  /*0540*/  UMOV UR4, 0x1 ;  /* 0x0000000100047882 */ /* 0x000fe20000000000 */
[----:B------:R-:W-:Y:S01]  /*0550*/  ELECT P0, URZ, PT ;  /* 0x0000000000ff782f */ /* 0x000fe20003800000 */
[----:B-1----:R-:W-:Y:S02]  /*0560*/  ULEA UR5, UR5, UR6, 0x18 ;  /* 0x0000000605057291 */ /* 0x002fe4000f8ec0ff */
[----:B------:R-:W-:-:S04]  /*0570*/  UIADD3 UR6, UPT, UPT, -UR4, 0x100000, URZ ;  /* 0x0010000004067890 */ /* 0x000fc8000fffe1ff */
[----:B------:R-:W-:Y:S02]  /*0580*/  USHF.L.U32 UR7, UR6, 0xb, URZ ;  /* 0x0000000b06077899 */ /* 0x000fe400080006ff */
[----:B------:R-:W-:Y:S01]  /*0590*/  USHF.L.U32 UR6, UR6, 0x1, URZ ;  /* 0x0000000106067899 */ /* 0x000fe200080006ff */
[----:B------:R-:W1:Y:S11]  /*05a0*/  FENCE.VIEW.ASYNC.S ;  /* 0x00000000000073c6 */ /* 0x000e760000000000 */
[----:B-1----:R1:W3:Y:S01]  /*05b0*/  SYNCS.EXCH.64 URZ, [UR5], UR6 ;  /* 0x0000000605ff75b2 */ /* 0x0022e20008000100 */
[----:B------:R1:W4:Y:S01]  /*05c0*/  SYNCS.EXCH.64 URZ, [UR5+0x30], UR6 ;  /* 0x0000300605ff75b2 */ /* 0x0003220008000100 */
[----:B------:R1:W1:Y:S01]  /*05d0*/  SYNCS.EXCH.64 URZ, [UR5+0x8], UR6 ;  /* 0x0000080605ff75b2 */ /* 0x0002620008000100 */
        /* <DEDUP_REMOVED lines=9> */
[----:B------:R-:W-:Y:S01]  /*0670*/  NOP ;  /* 0x0000000000007918 */ /* 0x000fe20000000000 */
.L_x_9:
[----:B------:R-:W2:Y:S01]  /*0680*/  SHFL.IDX PT, R2, R169, RZ, 0x1f ;  /* 0x00001fffa9027589 */ /* 0x000ea200000e0000 */
[----:B------:R-:W-:Y:S01]  /*0690*/  NOP ;  /* 0x0000000000007918 */ /* 0x000fe20000000000 */
[----:B--2---:R-:W-:-:S13]  /*06a0*/  ISETP.NE.AND P0, PT, R2, 0x1, PT ;  /* 0x000000010200780c */ /* 0x004fda0003f05270 */
[----:B------:R-:W-:Y:S05]  /*06b0*/  @P0 BRA `(.L_x_10) ;  /* 0x0000000000400947 */ /* 0x000fea0003800000 */
[----:B-1----:R-:W1:Y:S01]  /*06c0*/  S2UR UR6, SR_CgaCtaId ;  /* 0x00000000000679c3 */ /* 0x002e620000008800 */
[----:B------:R-:W-:Y:S01]  /*06d0*/  UMOV UR7, 0x400 ;  /* 0x0000040000077882 */ /* 0x000fe20000000000 */
[----:B------:R-:W-:Y:S01]  /*06e0*/  UMOV UR5, 0x20 ;  /* 0x0000002000057882 */ /* 0x000fe20000000000 */
[----:B------:R-:W-:Y:S01]  /*06f0*/  UMOV UR4, 0x80 ;  /* 0x0000008000047882 */ /* 0x000fe20000000000 */
[----:B------:R-:W-:-:S04]  /*0700*/  UIADD3 UR10, UPT, UPT, -UR5, 0x100000, URZ ;  /* 0x00100000050a7890 */ /* 0x000fc8000fffe1ff */
[----:B------:R-:W-:Y:S02]  /*0710*/  USHF.L.U32 UR11, UR10, 0xb, URZ ;  /* 0x0000000b0a0b7899 */ /* 0x000fe400080006ff */
[----:B------:R-:W-:Y:S02]  /*0720*/  USHF.L.U32 UR10, UR10, 0x1, URZ ;  /* 0x000000010a0a7899 */ /* 0x000fe400080006ff */
[----:B------:R-:W-:-:S04]  /*0730*/  UIADD3 UR4, UPT, UPT, -UR4, 0x100000, URZ ;  /* 0x0010000004047890 */ /* 0x000fc8000fffe1ff */
[----:B------:R-:W-:Y:S02]  /*0740*/  USHF.L.U32 UR5, UR4, 0xb, URZ ;  /* 0x0000000b04057899 */ /* 0x000fe400080006ff */
[----:B------:R-:W-:Y:S01]  /*0750*/  USHF.L.U32 UR4, UR4, 0x1, URZ ;  /* 0x0000000104047899 */ /* 0x000fe200080006ff */
[----:B------:R-:W-:Y:S01]  /*0760*/  ELECT P0, URZ, PT ;  /* 0x0000000000ff782f */ /* 0x000fe20003800000 */
[----:B-1----:R-:W-:Y:S01]  /*0770*/  ULEA UR6, UR6, UR7, 0x18 ;  /* 0x0000000706067291 */ /* 0x002fe2000f8ec0ff */
[----:B------:R-:W1:Y:S11]  /*0780*/  FENCE.VIEW.ASYNC.S ;  /* 0x00000000000073c6 */ /* 0x000e760000000000 */
[----:B-1----:R2:W1:Y:S01]  /*0790*/  SYNCS.EXCH.64 URZ, [UR6+0x60], UR10 ;  /* 0x0000600a06ff75b2 */ /* 0x0024620008000100 */
[----:B------:R2:W1:Y:S02]  /*07a0*/  SYNCS.EXCH.64 URZ, [UR6+0x68], UR4 ;  /* 0x0000680406ff75b2 */ /* 0x0004640008000100 */
[----:B--2---:R-:W-:Y:S01]  /*07b0*/  NOP ;  /* 0x0000000000007918 */ /* 0x004fe20000000000 */
.L_x_10:
[----:B------:R-:W2:Y:S01]  /*07c0*/  SHFL.IDX PT, R2, R169, RZ, 0x1f ;  /* 0x00001fffa9027589 */ /* 0x000ea200000e0000 */
[----:B------:R-:W-:Y:S01]  /*07d0*/  NOP ;  /* 0x0000000000007918 */ /* 0x000fe20000000000 */
[----:B--2---:R-:W-:-:S13]  /*07e0*/  ISETP.NE.AND P0, PT, R2, 0x3, PT ;  /* 0x000000030200780c */ /* 0x004fda0003f05270 */
[----:B------:R-:W-:Y:S05]  /*07f0*/  @P0 BRA `(.L_x_11) ;  /* 0x0000000000300947 */ /* 0x000fea0003800000 */
[----:B-1----:R-:W1:Y:S01]  /*0800*/  S2UR UR5, SR_CgaCtaId ;  /* 0x00000000000579c3 */ /* 0x002e620000008800 */
        /* <DEDUP_REMOVED lines=8> */
[----:B-1----:R2:W1:Y:S01]  /*0890*/  SYNCS.EXCH.64 URZ, [UR5+0x70], UR6 ;  /* 0x0000700605ff75b2 */ /* 0x0024620008000100 */
[----:B------:R2:W1:Y:S02]  /*08a0*/  SYNCS.EXCH.64 URZ, [UR5+0x78], UR6 ;  /* 0x0000780605ff75b2 */ /* 0x0004640008000100 */
[----:B--2---:R-:W-:Y:S01]  /*08b0*/  NOP ;  /* 0x0000000000007918 */ /* 0x004fe20000000000 */
.L_x_11:
[----:B------:R-:W2:Y:S01]  /*08c0*/  SHFL.IDX PT, R2, R169, RZ, 0x1f ;  /* 0x00001fffa9027589 */ /* 0x000ea200000e0000 */
[----:B------:R-:W-:Y:S01]  /*08d0*/  NOP ;  /* 0x0000000000007918 */ /* 0x000fe20000000000 */
[----:B--2---:R-:W-:-:S13]  /*08e0*/  ISETP.NE.AND P0, PT, R2, 0x4, PT ;  /* 0x000000040200780c */ /* 0x004fda0003f05270 */
[----:B------:R-:W-:Y:S05]  /*08f0*/  @P0 BRA `(.L_x_12) ;  /* 0x00000000004c0947 */ /* 0x000fea0003800000 */
[----:B-1----:R-:W1:Y:S01]  /*0900*/  S2UR UR5, SR_CgaCtaId ;  /* 0x00000000000579c3 */ /* 0x002e620000008800 */
[----:B------:R-:W-:Y:S01]  /*0910*/  UMOV UR7, 0x100 ;  /* 0x0000010000077882 */ /* 0x000fe20000000000 */
[----:B------:R-:W-:Y:S01]  /*0920*/  UMOV UR6, 0x400 ;  /* 0x0000040000067882 */ /* 0x000fe20000000000 */
[----:B------:R-:W-:Y:S01]  /*0930*/  USEL UR7, UR7, 0xe0, UP2 ;  /* 0x000000e007077887 */ /* 0x000fe20009000000 */
[----:B------:R-:W-:Y:S01]  /*0940*/  UMOV UR4, 0x1 ;  /* 0x0000000100047882 */ /* 0x000fe20000000000 */
[----:B------:R-:W-:Y:S01]  /*0950*/  ELECT P0, URZ, PT ;  /* 0x0000000000ff782f */ /* 0x000fe20003800000 */
[----:B------:R-:W-:-:S04]  /*0960*/  UIADD3 UR10, UPT, UPT, -UR4, 0x100000, URZ ;  /* 0x00100000040a7890 */ /* 0x000fc8000fffe1ff */
[----:B------:R-:W-:Y:S02]  /*0970*/  USHF.L.U32 UR11, UR10, 0xb, URZ ;  /* 0x0000000b0a0b7899 */ /* 0x000fe400080006ff */
[----:B------:R-:W-:Y:S02]  /*0980*/  USHF.L.U32 UR10, UR10, 0x1, URZ ;  /* 0x000000010a0a7899 */ /* 0x000fe400080006ff */
[----:B-1----:R-:W-:Y:S02]  /*0990*/  ULEA UR5, UR5, UR6, 0x18 ;  /* 0x0000000605057291 */ /* 0x002fe4000f8ec0ff */
[----:B------:R-:W-:-:S04]  /*09a0*/  UIADD3 UR6, UPT, UPT, -UR7, 0x100000, URZ ;  /* 0x0010000007067890 */ /* 0x000fc8000fffe1ff */
[----:B------:R-:W-:Y:S02]  /*09b0*/  USHF.L.U32 UR7, UR6, 0xb, URZ ;  /* 0x0000000b06077899 */ /* 0x000fe400080006ff */
[----:B------:R-:W-:Y:S01]  /*09c0*/  USHF.L.U32 UR6, UR6, 0x1, URZ ;  /* 0x0000000106067899 */ /* 0x000fe200080006ff */
[----:B------:R-:W1:Y:S03]  /*09d0*/  FENCE.VIEW.ASYNC.S ;  /* 0x00000000000073c6 */ /* 0x000e660000000000 */
[----:B-1----:R2:W1:Y:S08]  /*09e0*/  SYNCS.EXCH.64 URZ, [UR5+0x80], UR10 ;  /* 0x0000800a05ff75b2 */ /* 0x0024700008000100 */
[----:B------:R2:W1:Y:S01]  /*09f0*/  SYNCS.EXCH.64 URZ, [UR5+0x90], UR6 ;  /* 0x0000900605ff75b2 */ /* 0x0004620008000100 */
[----:B------:R2:W1:Y:S01]  /*0a00*/  SYNCS.EXCH.64 URZ, [UR5+0x88], UR10 ;  /* 0x0000880a05ff75b2 */ /* 0x0004620008000100 */
[----:B------:R2:W1:Y:S02]  /*0a10*/  SYNCS.EXCH.64 URZ, [UR5+0x98], UR6 ;  /* 0x0000980605ff75b2 */ /* 0x0004640008000100 */
[----:B--2---:R-:W-:Y:S01]  /*0a20*/  NOP ;  /* 0x0000000000007918 */ /* 0x004fe20000000000 */
.L_x_12:
        /* <DEDUP_REMOVED lines=18> */
[----:B------:R2:W1:Y:S01]  /*0b50*/  SYNCS.EXCH.64 URZ, [UR6+0xc0], UR4 ;  /* 0x0000c00406ff75b2 */ /* 0x0004620008000100 */
[----:B------:R2:W1:Y:S01]  /*0b60*/  SYNCS.EXCH.64 URZ, [UR6+0xa8], UR10 ;  /* 0x0000a80a06ff75b2 */ /* 0x0004620008000100 */
[----:B------:R2:W1:Y:S01]  /*0b70*/  SYNCS.EXCH.64 URZ, [UR6+0xc8], UR4 ;  /* 0x0000c80406ff75b2 */ /* 0x0004620008000100 */
[----:B------:R2:W1:Y:S01]  /*0b80*/  SYNCS.EXCH.64 URZ, [UR6+0xb0], UR10 ;  /* 0x0000b00a06ff75b2 */ /* 0x0004620008000100 */
[----:B------:R2:W1:Y:S01]  /*0b90*/  SYNCS.EXCH.64 URZ, [UR6+0xd0], UR4 ;  /* 0x0000d00406ff75b2 */ /* 0x0004620008000100 */
[----:B------:R2:W1:Y:S01]  /*0ba0*/  SYNCS.EXCH.64 URZ, [UR6+0xb8], UR10 ;  /* 0x0000b80a06ff75b2 */ /* 0x0004620008000100 */
[----:B------:R2:W1:Y:S02]  /*0bb0*/  SYNCS.EXCH.64 URZ, [UR6+0xd8], UR4 ;  /* 0x0000d80406ff75b2 */ /* 0x0004640008000100 */
[----:B--2---:R-:W-:Y:S01]  /*0bc0*/  NOP ;  /* 0x0000000000007918 */ /* 0x004fe20000000000 */
.L_x_13:
        /* <DEDUP_REMOVED lines=14> */
[----:B------:R2:W1:Y:S01]  /*0cb0*/  SYNCS.EXCH.64 URZ, [UR5+0xf0], UR6 ;  /* 0x0000f00605ff75b2 */ /* 0x0004620008000100 */
[----:B------:R2:W1:Y:S01]  /*0cc0*/  SYNCS.EXCH.64 URZ, [UR5+0xe8], UR6 ;  /* 0x0000e80605ff75b2 */ /* 0x0004620008000100 */
[----:B------:R2:W1:Y:S02]  /*0cd0*/  SYNCS.EXCH.64 URZ, [UR5+0xf8], UR6 ;  /* 0x0000f80605ff75b2 */ /* 0x0004640008000100 */
[----:B--2---:R-:W-:Y:S01]  /*0ce0*/  NOP ;  /* 0x0000000000007918 */ /* 0x004fe20000000000 */
.L_x_14:
[----:B-1----:R-:W1:Y:S01]  /*0cf0*/  S2UR UR5, SR_CTAID.X ;  /* 0x00000000000579c3 */ /* 0x002e620000002500 */
[----:B------:R-:W-:-:S05]  /*0d00*/  CS2R.32 R165, SR_CgaSize ;  /* 0x0000000000a57805 */ /* 0x000fca0000008a00 */
[----:B------:R-:W-:-:S05]  /*0d10*/  IMAD R165, R165, -0xa0, RZ ;  /* 0xffffff60a5a57824 */ /* 0x000fca00078e02ff */
[----:B------:R-:W-:-:S14]  /*0d20*/  R2UR UR7, R165 ;  /* 0x00000000a50772ca */ /* 0x000fdc00000e0000 */
[----:B------:R-:W2:Y:S01]  /*0d30*/  LDCU UR7, c[0x0][UR7+0x2b0] ;  /* 0x00005600070777ac */ /* 0x000ea20008000800 */
[----:B------:R-:W-:Y:S01]  /*0d40*/  NOP ;  /* 0x0000000000007918 */ /* 0x000fe20000000000 */
[----:B------:R-:W-:-:S05]  /*0d50*/  CS2R.32 R165, SR_CgaSize ;  /* 0x0000000000a57805 */ /* 0x000fca0000008a00 */
[----:B------:R-:W-:-:S05]  /*0d60*/  IMAD R165, R165, -0xa0, RZ ;  /* 0xffffff60a5a57824 */ /* 0x000fca00078e02ff */
[----:B------:R-:W-:-:S14]  /*0d70*/  R2UR UR6, R165 ;  /* 0x00000000a50672ca */ /* 0x000fdc00000e0000 */
[----:B------:R-:W3:Y:S01]  /*0d80*/  LDCU UR6, c[0x0][UR6+0x2b4] ;  /* 0x00005680060677ac */ /* 0x000ee20008000800 */
[----:B------:R-:W4:Y:S08]  /*0d90*/  S2UR UR4, SR_CTAID.Y ;  /* 0x00000000000479c3 */ /* 0x000f300000002600 */
[----:B------:R-:W3:Y:S01]  /*0da0*/  LDC R9, c[0x0][0xb24] ;  /* 0x0002c900ff097b82 */ /* 0x000ee20000000800 */
[----:B-1----:R-:W-:-:S02]  /*0db0*/  I2FP.F32.U32 R5, UR5 ;  /* 0x0000000500057c45 */ /* 0x002fc40008201000 */
[----:B------:R-:W-:-:S05]  /*0dc0*/  CS2R.32 R3, SR_CgaSize ;  /* 0x0000000000037805 */ /* 0x000fca0000008a00 */
[----:B------:R-:W-:-:S06]  /*0dd0*/  IMAD R3, R3, -0xa0, RZ ;  /* 0xffffff6003037824 */ /* 0x000fcc00078e02ff */
[----:B------:R-:W1:Y:S01]  /*0de0*/  LDC R3, c[0x0][R3+0x2a0] ;  /* 0x0000a80003037b82 */ /* 0x000e620000000800 */
[----:B------:R-:W-:Y:S01]  /*0df0*/  MOV R165, UR5 ;  /* 0x0000000500a57c02 */ /* 0x000fe20008000f00 */
[----:B--2---:R-:W-:Y:S01]  /*0e00*/  FMUL R5, R5, UR7 ;  /* 0x0000000705057c20 */ /* 0x004fe20008400000 */
[----:B----4-:R-:W-:Y:S02]  /*0e10*/  I2FP.F32.U32 R4, UR4 ;  /* 0x0000000400047c45 */ /* 0x010fe40008201000 */
[----:B------:R-:W-:-:S05]  /*0e20*/  CS2R.32 R2, SR_CgaSize ;  /* 0x0000000000027805 */ /* 0x000fca0000008a00 */
[----:B------:R-:W-:-:S06]  /*0e30*/  IMAD R2, R2, -0xa0, RZ ;  /* 0xffffff6002027824 */ /* 0x000fcc00078e02ff */
[----:B------:R-:W2:Y:S01]  /*0e40*/  LDC R2, c[0x0][R2+0x2a4] ;  /* 0x0000a90002027b82 */ /* 0x000ea20000000800 */
[----:B------:R-:W4:Y:S01]  /*0e50*/  F2I.U32.TRUNC.NTZ R154, R5 ;  /* 0x00000005009a7305 */ /* 0x000f22000020f000 */
[----:B------:R-:W-:Y:S01]  /*0e60*/  MOV R155, UR4 ;  /* 0x00000004009b7c02 */ /* 0x000fe20008000f00 */
[----:B---3--:R-:W-:-:S05]  /*0e70*/  FMUL R4, R4, UR6 ;  /* 0x0000000604047c20 */ /* 0x008fca0008400000 */
[----:B------:R-:W-:Y:S01]  /*0e80*/  BAR.SYNC.DEFER_BLOCKING 0x0 ;  /* 0x0000000000007b1d */ /* 0x000fe20000010000 */
[----:B------:R-:W-:-:S05]  /*0e90*/  ISETP.GE.AND P0, PT, R9, 0x1, PT ;  /* 0x000000010900780c */ /* 0x000fca0003f06270 */
[----:B------:R-:W3:Y:S02]  /*0ea0*/  F2I.U32.TRUNC.NTZ R143, R4 ;  /* 0x00000004008f7305 */ /* 0x000ee4000020f000 */
[----:B------:R-:W2:Y:S01]  /*0eb0*/  S2UR UR36, SR_CTAID.Z ;  /* 0x00000000002479c3 */ /* 0x000ea20000002700 */
[----:B----4-:R-:W-:-:S05]  /*0ec0*/  IADD3 R154, PT, PT, -R154, RZ, RZ ;  /* 0x000000ff9a9a7210 */ /* 0x010fca0007ffe1ff */
[----:B-1----:R-:W-:Y:S01]  /*0ed0*/  IMAD R154, R3, R154, UR5 ;  /* 0x00000005039a7e24 */ /* 0x002fe2000f8e029a */
[----:B---3--:R-:W-:-:S05]  /*0ee0*/  IADD3 R143, PT, PT, -R143, RZ, RZ ;  /* 0x000000ff8f8f7210 */ /* 0x008fca0007ffe1ff */
[----:B--2---:R-:W-:Y:S01]  /*0ef0*/  IMAD R143, R2, R143, UR4 ;  /* 0x00000004028f7e24 */ /* 0x004fe2000f8e028f */
[----:B------:R-:W-:Y:S06]  /*0f00*/  @!P0 BRA `(.L_x_15) ;  /* 0x0000000000b88947 */ /* 0x000fec0003800000 */
[----:B------:R-:W1:Y:S01]  /*0f10*/  LDC.64 R4, c[0x0][0xb18] ;  /* 0x0002c600ff047b82 */ /* 0x000e620000000a00 */
[----:B------:R-:W-:-:S07]  /*0f20*/  ISETP.NE.AND P0, PT, R9, 0x1, PT ;  /* 0x000000010900780c */ /* 0x000fce0003f05270 */
[----:B------:R-:W2:Y:S08]  /*0f30*/  LDC R10, c[0x0][0xb0c] ;  /* 0x0002c300ff0a7b82 */ /* 0x000eb00000000800 */
[----:B------:R-:W3:Y:S08]  /*0f40*/  LDC R11, c[0x0][0x370] ;  /* 0x0000dc00ff0b7b82 */ /* 0x000ef00000000800 */
[----:B------:R-:W4:Y:S01]  /*0f50*/  LDC R12, c[0x0][0x374] ;  /* 0x0000dd00ff0c7b82 */ /* 0x000f220000000800 */
[----:B-1----:R-:W-:-:S07]  /*0f60*/  ISETP.NE.AND P1, PT, R4, 0x1, PT ;  /* 0x000000010400780c */ /* 0x002fce0003f25270 */
[----:B------:R-:W3:Y:S01]  /*0f70*/  LDC.64 R6, c[0x0][0xb10] ;  /* 0x0002c400ff067b82 */ /* 0x000ee20000000a00 */
[----:B--2---:R-:W-:-:S07]  /*0f80*/  ISETP.NE.AND P2, PT, R10, 0x1, PT ;  /* 0x000000010a00780c */ /* 0x004fce0003f45270 */
[----:B------:R-:W1:Y:S08]  /*0f90*/  LDC R8, c[0x0][0xb20] ;  /* 0x0002c800ff087b82 */ /* 0x000e700000000800 */
[----:B------:R-:W2:Y:S01]  /*0fa0*/  LDC.64 R2, c[0x0][0xb28] ;  /* 0x0002ca00ff027b82 */ /* 0x000ea20000000a00 */
[----:B----4-:R-:W-:-:S04]  /*0fb0*/  IMAD.HI.U32 R13, R12, R5, RZ ;  /* 0x000000050c0d7227 */ /* 0x010fc800078e00ff */
[----:B------:R-:W-:-:S04]  /*0fc0*/  IMAD.HI.U32 R5, R155, R5, RZ ;  /* 0x000000059b057227 */ /* 0x000fc800078e00ff */
[----:B---3--:R-:W-:-:S04]  /*0fd0*/  IMAD.HI.U32 R14, R11, R6, RZ ;  /* 0x000000060b0e7227 */ /* 0x008fc800078e00ff */
[----:B------:R-:W-:Y:S01]  /*0fe0*/  IMAD.HI.U32 R16, R165, R6, RZ ;  /* 0x00000006a5107227 */ /* 0x000fe200078e00ff */
[-C--:B------:R-:W-:Y:S02]  /*0ff0*/  @P2 SHF.R.U32.HI R11, RZ, R7.reuse, R14 ;  /* 0x00000007ff0b2219 */ /* 0x080fe4000001160e */
[-C--:B-1----:R-:W-:Y:S02]  /*1000*/  @P1 SHF.R.U32.HI R12, RZ, R8.reuse, R13 ;  /* 0x00000008ff0c1219 */ /* 0x082fe4000001160d */
[----:B------:R-:W-:Y:S02]  /*1010*/  SHF.R.U32.HI R8, RZ, R8, R5 ;  /* 0x00000008ff087219 */ /* 0x000fe40000011605 */
[----:B------:R-:W-:Y:S02]  /*1020*/  SHF.R.U32.HI R16, RZ, R7, R16 ;  /* 0x00000007ff107219 */ /* 0x000fe40000011610 */
[----:B------:R-:W-:Y:S01]  /*1030*/  SEL R5, R155, R8, !P1 ;  /* 0x000000089b057207 */ /* 0x000fe20004800000 */
[----:B--2---:R-:W-:Y:S01]  /*1040*/  IMAD.HI.U32 R14, R12, R2, RZ ;  /* 0x000000020c0e7227 */ /* 0x004fe200078e00ff */
[----:B------:R-:W-:-:S03]  /*1050*/  SEL R7, R165, R16, !P2 ;  /* 0x00000010a5077207 */ /* 0x000fc60005000000 */
[----:B------:R-:W-:Y:S01]  /*1060*/  IMAD.HI.U32 R6, R11, R2, RZ ;  /* 0x000000020b067227 */ /* 0x000fe200078e00ff */
[----:B------:R-:W-:-:S04]  /*1070*/  @P0 SHF.R.U32.HI R12, RZ, R3, R14 ;  /* 0x00000003ff0c0219 */ /* 0x000fc8000001160e */
[----:B------:R-:W-:Y:S01]  /*1080*/  @P0 SHF.R.U32.HI R11, RZ, R3, R6 ;  /* 0x00000003ff0b0219 */ /* 0x000fe20000011606 */
[----:B------:R-:W-:-:S04]  /*1090*/  IMAD R12, R12, R9, RZ ;  /* 0x000000090c0c7224 */ /* 0x000fc800078e02ff */
[----:B------:R-:W-:Y:S01]  /*10a0*/  IMAD R6, R11, R9, RZ ;  /* 0x000000090b067224 */ /* 0x000fe200078e02ff */
[----:B------:R-:W-:-:S04]  /*10b0*/  ISETP.GE.AND P1, PT, R5, R12, PT ;  /* 0x0000000c0500720c */ /* 0x000fc80003f26270 */
[----:B------:R-:W-:Y:S01]  /*10c0*/  ISETP.GE.OR P1, PT, R7, R6, P1 ;  /* 0x000000060700720c */ /* 0x000fe20000f26670 */
[----:B------:R-:W-:-:S05]  /*10d0*/  IMAD.HI.U32 R6, R5, R2, RZ ;  /* 0x0000000205067227 */ /* 0x000fca00078e00ff */
[----:B------:R-:W-:-:S04]  /*10e0*/  SHF.R.U32.HI R6, RZ, R3, R6 ;  /* 0x00000003ff067219 */ /* 0x000fc80000011606 */
[----:B------:R-:W-:-:S03]  /*10f0*/  SEL R6, R5, R6, !P0 ;  /* 0x0000000605067207 */ /* 0x000fc60004000000 */
[----:B------:R-:W-:Y:S01]  /*1100*/  @!P1 IMAD.HI.U32 R8, R7, R2, RZ ;  /* 0x0000000207089227 */ /* 0x000fe200078e00ff */
[----:B------:R-:W-:-:S04]  /*1110*/  IADD3 R2, PT, PT, -R6, RZ, RZ ;  /* 0x000000ff06027210 */ /* 0x000fc80007ffe1ff */
[----:B------:R-:W-:Y:S01]  /*1120*/  @!P1 SHF.R.U32.HI R8, RZ, R3, R8 ;  /* 0x00000003ff089219 */ /* 0x000fe20000011608 */
[----:B------:R-:W-:-:S03]  /*1130*/  IMAD R2, R9, R2, R5 ;  /* 0x0000000209027224 */ /* 0x000fc600078e0205 */
[----:B------:R-:W-:Y:S02]  /*1140*/  @!P1 SEL R3, R7, R8, !P0 ;  /* 0x0000000807039207 */ /* 0x000fe40004000000 */
[----:B------:R-:W-:-:S03]  /*1150*/  IADD3 R8, PT, PT, -R5, RZ, RZ ;  /* 0x000000ff05087210 */ /* 0x000fc60007ffe1ff */
[--C-:B------:R-:W-:Y:S02]  /*1160*/  @!P1 IMAD.IADD R6, R6, 0x1, -R3.reuse ;  /* 0x0000000106069824 */ /* 0x100fe400078e0a03 */
[----:B------:R-:W-:Y:S01]  /*1170*/  @!P1 IMAD R3, R2, R11, R3 ;  /* 0x0000000b02039224 */ /* 0x000fe200078e0203 */
[----:B------:R-:W-:Y:S01]  /*1180*/  IADD3 R2, PT, PT, -R7, RZ, RZ ;  /* 0x000000ff07027210 */ /* 0x000fe20007ffe1ff */
[----:B------:R-:W-:Y:S02]  /*1190*/  @!P1 IMAD R5, R6, R9, R7 ;  /* 0x0000000906059224 */ /* 0x000fe400078e0207 */
[----:B------:R-:W-:Y:S02]  /*11a0*/  IMAD R8, R4, R8, R155 ;  /* 0x0000000804087224 */ /* 0x000fe400078e029b */
[----:B------:R-:W-:Y:S02]  /*11b0*/  @!P1 IMAD.MOV.U32 R7, RZ, RZ, R3 ;  /* 0x000000ffff079224 */ /* 0x000fe400078e0003 */
[----:B------:R-:W-:-:S02]  /*11c0*/  IMAD R2, R10, R2, R165 ;  /* 0x000000020a027224 */ /* 0x000fc400078e02a5 */
[----:B------:R-:W-:Y:S02]  /*11d0*/  IMAD R155, R5, R4, R8 ;  /* 0x00000004059b7224 */ /* 0x000fe400078e0208 */
[----:B------:R-:W-:Y:S02]  /*11e0*/  IMAD R165, R7, R10, R2 ;  /* 0x0000000a07a57224 */ /* 0x000fe400078e0202 */
.L_x_15:
[----:B------:R-:W1:Y:S01]  /*11f0*/  LDCU UR4, c[0x0][0xb30] ;  /* 0x00016600ff0477ac */ /* 0x000e620008000800 */
[----:B------:R-:W2:Y:S08]  /*1200*/  S2UR UR37, SR_CgaCtaId ;  /* 0x00000000002579c3 */ /* 0x000eb00000008800 */
[----:B------:R-:W3:Y:S01]  /*1210*/  LDC R72, c[0x0][0xb24] ;  /* 0x0002c900ff487b82 */ /* 0x000ee20000000800 */
[----:B-1----:R-:W-:-:S09]  /*1220*/  UISETP.NE.AND UP1, UPT, UR4, 0x1, UPT ;  /* 0x000000010400788c */ /* 0x002fd2000bf25270 */
[----:B--2---:R-:W-:Y:S05]  /*1230*/  BRA.U UP1, `(.L_x_16) ;  /* 0x0000000101407547 */ /* 0x004fea000b800000 */
[----:B------:R-:W1:Y:S08]  /*1240*/  LDC.64 R4, c[0x0][0xb10] ;  /* 0x0002c400ff047b82 */ /* 0x000e700000000a00 */
[----:B------:R-:W2:Y:S08]  /*1250*/  LDC.64 R2, c[0x0][0xb18] ;  /* 0x0002c600ff027b82 */ /* 0x000eb00000000a00 */
[----:B------:R-:W4:Y:S08]  /*1260*/  LDC R6, c[0x0][0xb20] ;  /* 0x0002c800ff067b82 */ /* 0x000f300000000800 */
[----:B------:R-:W3:Y:S01]  /*1270*/  LDC R8, c[0x0][0xb0c] ;  /* 0x0002c300ff087b82 */ /* 0x000ee20000000800 */
[----:B-1----:R-:W-:-:S05]  /*1280*/  IMAD.HI.U32 R4, R165, R4, RZ ;  /* 0x00000004a5047227 */ /* 0x002fca00078e00ff */
[----:B------:R-:W-:Y:S01]  /*1290*/  SHF.R.U32.HI R4, RZ, R5, R4 ;  /* 0x00000005ff047219 */ /* 0x000fe20000011604 */
[----:B--2---:R-:W-:Y:S01]  /*12a0*/  IMAD.HI.U32 R3, R155, R3, RZ ;  /* 0x000000039b037227 */ /* 0x004fe200078e00ff */
[----:B------:R-:W-:-:S04]  /*12b0*/  ISETP.NE.AND P0, PT, R2, 0x1, PT ;  /* 0x000000010200780c */ /* 0x000fc80003f05270 */
[----:B----4-:R-:W-:-:S04]  /*12c0*/  SHF.R.U32.HI R6, RZ, R6, R3 ;  /* 0x00000006ff067219 */ /* 0x010fc80000011603 */
[----:B------:R-:W-:Y:S02]  /*12d0*/  SEL R3, R155, R6, !P0 ;  /* 0x000000069b037207 */ /* 0x000fe40004000000 */
[----:B---3--:R-:W-:-:S04]  /*12e0*/  ISETP.NE.AND P1, PT, R8, 0x1, PT ;  /* 0x000000010800780c */ /* 0x008fc80003f25270 */
[----:B------:R-:W-:-:S05]  /*12f0*/  SEL R4, R165, R4, !P1 ;  /* 0x00000004a5047207 */ /* 0x000fca0004800000 */
[----:B------:R-:W-:Y:S02]  /*1300*/  IMAD.IADD R5, R3, 0x1, -R4 ;  /* 0x0000000103057824 */ /* 0x000fe400078e0a04 */
[----:B------:R-:W-:Y:S02]  /*1310*/  IMAD.IADD R3, R4, 0x1, -R3 ;  /* 0x0000000104037824 */ /* 0x000fe400078e0a03 */
[----:B------:R-:W-:Y:S02]  /*1320*/  IMAD R165, R5, R8, R165 ;  /* 0x0000000805a57224 */ /* 0x000fe400078e02a5 */
[----:B------:R-:W-:-:S07]  /*1330*/  IMAD R155, R3, R2, R155 ;  /* 0x00000002039b7224 */ /* 0x000fce00078e029b */
.L_x_16:
[----:B------:R-:W-:Y:S01]  /*1340*/  BAR.SYNC.DEFER_BLOCKING 0x0 ;  /* 0x0000000000007b1d */ /* 0x000fe20000010000 */
[----:B------:R-:W-:Y:S01]  /*1350*/  UISETP.NE.AND UP1, UPT, UR8, 0x2, UPT ;  /* 0x000000020800788c */ /* 0x000fe2000bf25270 */
[----:B------:R-:W-:Y:S02]  /*1360*/  ISETP.NE.OR P5, PT, R0, 0x2, !P5 ;  /* 0x000000020000780c */ /* 0x000fe40006fa5670 */
[----:B------:R-:W-:-:S06]  /*1370*/  LOP3.LUT R2, R166, 0x1f, RZ, 0xc0, !PT ;  /* 0x0000001fa6027812 */ /* 0x000fcc00078ec0ff */
[----:B------:R-:W-:Y:S05]  /*1380*/  BRA.U UP1, `(.L_x_17) ;  /* 0x0000001101a47547 */ /* 0x000fea000b800000 */
[----:B------:R-:W1:Y:S01]  /*1390*/  LDCU UR13, c[0x0][0x38c] ;  /* 0x00007180ff0d77ac */ /* 0x000e620008000800 */
[----:B------:R-:W2:Y:S01]  /*13a0*/  LDC R9, c[0x0][0x370] ;  /* 0x0000dc00ff097b82 */ /* 0x000ea20000000800 */
[----:B------:R-:W-:Y:S01]  /*13b0*/  PLOP3.LUT P1, PT, PT, PT, UP2, 0x80, 0x8 ;  /* 0x000000000008781c */ /* 0x000fe20003f2f028 */
[----:B------:R-:W-:Y:S01]  /*13c0*/  IMAD.MOV.U32 R15, RZ, RZ, 0x1 ;  /* 0x00000001ff0f7424 */ /* 0x000fe200078e00ff */
[----:B------:R-:W-:Y:S01]  /*13d0*/  ISETP.EQ.OR P4, PT, R2, RZ, P5 ;  /* 0x000000ff0200720c */ /* 0x000fe20002f82670 */
[----:B------:R-:W-:Y:S01]  /*13e0*/  IMAD.MOV.U32 R14, RZ, RZ, RZ ;  /* 0x000000ffff0e7224 */ /* 0x000fe200078e00ff */
[----:B------:R-:W-:Y:S02]  /*13f0*/  PLOP3.LUT P1, PT, P1, PT, PT, 0x8, 0x80 ;  /* 0x000000000080781c */ /* 0x000fe40000f2e170 */
[----:B------:R-:W-:Y:S01]  /*1400*/  CS2R R12, SRZ ;  /* 0x00000000000c7805 */ /* 0x000fe2000001ff00 */
[----:B------:R-:W-:Y:S01]  /*1410*/  IMAD.MOV.U32 R10, RZ, RZ, 0x1 ;  /* 0x00000001ff0a7424 */ /* 0x000fe200078e00ff */
[----:B------:R-:W4:Y:S01]  /*1420*/  LDC R0, c[0x0][0x374] ;  /* 0x0000dd00ff007b82 */ /* 0x000f220000000800 */
[----:B------:R-:W2:Y:S01]  /*1430*/  LDCU.64 UR22, c[0x0][0x348] ;  /* 0x00006900ff1677ac */ /* 0x000ea20008000a00 */
[----:B------:R-:W-:Y:S01]  /*1440*/  UMOV UR6, URZ ;  /* 0x000000ff00067c82 */ /* 0x000fe20008000000 */
[----:B-1----:R-:W-:-:S04]  /*1450*/  UIADD3 UR5, UPT, UPT, UR13, 0x1f, URZ ;  /* 0x0000001f0d057890 */ /* 0x002fc8000fffe0ff */
[----:B------:R-:W-:-:S04]  /*1460*/  USHF.R.S32.HI UR4, URZ, 0x1f, UR5 ;  /* 0x0000001fff047899 */ /* 0x000fc80008011405 */
[----:B------:R-:W-:-:S04]  /*1470*/  ULEA.HI UR4, UR4, UR5, URZ, 0x5 ;  /* 0x0000000504047291 */ /* 0x000fc8000f8f28ff */
[----:B------:R-:W-:Y:S02]  /*1480*/  USHF.R.S32.HI UR15, URZ, 0x5, UR4 ;  /* 0x00000005ff0f7899 */ /* 0x000fe40008011404 */
[----:B------:R-:W-:Y:S02]  /*1490*/  UIADD3 UR4, UPT, UPT, UR13, -0x1, URZ ;  /* 0xffffffff0d047890 */ /* 0x000fe4000fffe0ff */
[----:B------:R-:W-:Y:S02]  /*14a0*/  UISETP.LT.U32.AND UP0, UPT, UR15, 0x6, UPT ;  /* 0x000000060f00788c */ /* 0x000fe4000bf01070 */
[----:B------:R-:W-:Y:S02]  /*14b0*/  UISETP.GE.U32.AND UP1, UPT, UR4, -0x3f, UPT ;  /* 0xffffffc10400788c */ /* 0x000fe4000bf26070 */
[----:B------:R-:W-:Y:S02]  /*14c0*/  USEL UR14, UR15, 0x6, UP0 ;  /* 0x000000060f0e7887 */ /* 0x000fe40008000000 */
[----:B------:R-:W-:-:S02]  /*14d0*/  UIADD3 UR13, UPT, UPT, UR13, 0x3e, URZ ;  /* 0x0000003e0d0d7890 */ /* 0x000fc4000fffe0ff */
[----:B------:R-:W-:Y:S02]  /*14e0*/  UIADD3 UR5, UPT, UPT, UR14, -0x1, URZ ;  /* 0xffffffff0e057890 */ /* 0x000fe4000fffe0ff */
[----:B------:R-:W-:-:S03]  /*14f0*/  UIADD3 UR7, UPT, UPT, UR15, -UR14, URZ ;  /* 0x8000000e0f077290 */ /* 0x000fc6000fffe0ff */
[----:B------:R-:W-:-:S04]  /*1500*/  @UP1 UIADD3 UR5, UPT, UPT, UR14, URZ, URZ ;  /* 0x000000ff0e051290 */ /* 0x000fc8000fffe0ff */
[----:B--2---:R-:W-:-:S12]  /*1510*/  UIADD3 UR5, UPT, UPT, UR5, 0x1, URZ ;  /* 0x0000000105057890 */ /* 0x004fd8000fffe0ff */
.L_x_35:
[----:B------:R-:W-:Y:S01]  /*1520*/  UISETP.NE.AND UP0, UPT, UR37, URZ, UPT ;  /* 0x000000ff2500728c */ /* 0x000fe2000bf05270 */
[----:B------:R-:W1:Y:S08]  /*1530*/  S2UR UR37, SR_CgaCtaId ;  /* 0x00000000002579c3 */ /* 0x000e700000008800 */
[----:B------:R-:W-:Y:S05]  /*1540*/  BRA.U UP0, `(.L_x_18) ;  /* 0x0000000100347547 */ /* 0x000fea000b800000 */
[----:B------:R-:W2:Y:S01]  /*1550*/  S2R R2, SR_CgaCtaId ;  /* 0x0000000000027919 */ /* 0x000ea20000008800 */
[----:B------:R-:W-:-:S04]  /*1560*/  MOV R3, 0x400 ;  /* 0x0000040000037802 */ /* 0x000fc80000000f00 */
[----:B--2---:R-:W-:Y:S02]  /*1570*/  LEA R3, R2, R3, 0x18 ;  /* 0x0000000302037211 */ /* 0x004fe400078ec0ff */
[----:B------:R-:W-:-:S03]  /*1580*/  SHF.L.U32 R2, R10, 0x1f, RZ ;  /* 0x0000001f0a027819 */ /* 0x000fc600000006ff */
[----:B------:R-:W-:-:S04]  /*1590*/  IMAD R3, R12, 0x8, R3 ;  /* 0x000000080c037824 */ /* 0x000fc800078e0203 */
[----:B------:R-:W2:Y:S02]  /*15a0*/  SYNCS.PHASECHK.TRANS64.TRYWAIT P0, [R3+URZ+0xf0], R2 ;  /* 0x0000f002030075a7 */ /* 0x000ea400080011ff */
[----:B--2---:R-:W-:Y:S05]  /*15b0*/  @!P0 BRA `(.L_x_19) ;  /* 0x0000005000e48947 */ /* 0x004fea0003800000 */
.L_x_97:
[----:B------:R-:W-:Y:S01]  /*15c0*/  VIADD R12, R12, 0x1 ;  /* 0x000000010c0c7836 */ /* 0x000fe20000000000 */
[----:B------:R2:W-:Y:S04]  /*15d0*/  SYNCS.ARRIVE.TRANS64.A1T0 RZ, [R3+URZ+0xe0], RZ ;  /* 0x0000e0ff03ff79a7 */ /* 0x0005e800081000ff */
[----:B------:R-:W-:-:S04]  /*15e0*/  ISETP.NE.AND P0, PT, R12, 0x2, PT ;  /* 0x000000020c00780c */ /* 0x000fc80003f05270 */
[----:B------:R-:W-:Y:S02]  /*15f0*/  SEL R12, R12, RZ, P0 ;  /* 0x000000ff0c0c7207 */ /* 0x000fe40000000000 */
[----:B--2---:R-:W-:-:S04]  /*1600*/  SEL R3, RZ, 0x1, P0 ;  /* 0x00000001ff037807 */ /* 0x004fc80000000000 */
[----:B------:R-:W-:-:S07]  /*1610*/  LOP3.LUT R10, R10, R3, RZ, 0x3c, !PT ;  /* 0x000000030a0a7212 */ /* 0x000fce00078e3cff */
.L_x_18:
[----:B------:R-:W-:Y:S01]  /*1620*/  UMOV UR4, 0x400 ;  /* 0x0000040000047882 */ /* 0x000fe20000000000 */
[----:B------:R-:W-:Y:S01]  /*1630*/  SHF.L.U32 R2, R15, 0x1f, RZ ;  /* 0x0000001f0f027819 */ /* 0x000fe200000006ff */
[----:B-1----:R-:W-:Y:S01]  /*1640*/  ULEA UR4, UR37, UR4, 0x18 ;  /* 0x0000000425047291 */ /* 0x002fe2000f8ec0ff */
[----:B------:R-:W-:Y:S01]  /*1650*/  R2UR UR35, R165 ;  /* 0x00000000a52372ca */ /* 0x000fe200000e0000 */
[----:B------:R-:W-:Y:S01]  /*1660*/  UISETP.GE.U32.AND UP0, UPT, UR13, 0x3f, UPT ;  /* 0x0000003f0d00788c */ /* 0x000fe2000bf06070 */
[----:B------:R-:W-:Y:S01]  /*1670*/  R2UR UR11, R155 ;  /* 0x000000009b0b72ca */ /* 0x000fe200000e0000 */
[----:B------:R-:W-:Y:S01]  /*1680*/  ULEA UR8, UR6, UR4, 0x3 ;  /* 0x0000000406087291 */ /* 0x000fe2000f8e18ff */
[----:B------:R-:W-:-:S08]  /*1690*/  UMOV UR24, URZ ;  /* 0x000000ff00187c82 */ /* 0x000fd00008000000 */
[----:B------:R1:W2:Y:S01]  /*16a0*/  SYNCS.PHASECHK.TRANS64.TRYWAIT P0, [UR8+0x30], R2 ;  /* 0x00003002ff0075a7 */ /* 0x0002a20008001108 */
[----:B------:R-:W-:Y:S02]  /*16b0*/  USHF.L.U32 UR35, UR35, 0x7, URZ ;  /* 0x0000000723237899 */ /* 0x000fe400080006ff */
[----:B------:R-:W-:Y:S01]  /*16c0*/  USHF.L.U32 UR11, UR11, 0x6, URZ ;  /* 0x000000060b0b7899 */ /* 0x000fe200080006ff */
[----:B------:R-:W-:Y:S11]  /*16d0*/  BRA.U !UP0, `(.L_x_20) ;  /* 0x0000000108a87547 */ /* 0x000ff6000b800000 */
[----:B------:R-:W-:Y:S01]  /*16e0*/  UMOV UR16, URZ ;  /* 0x000000ff00107c82 */ /* 0x000fe20008000000 */
[----:B------:R-:W-:-:S05]  /*16f0*/  UMOV UR17, UR6 ;  /* 0x0000000600117c82 */ /* 0x000fca0008000000 */
.L_x_25:
[----:B-1----:R-:W-:Y:S01]  /*1700*/  ULEA UR33, UR17, UR4, 0x3 ;  /* 0x0000000411217291 */ /* 0x002fe2000f8e18ff */
[----:B--2---:R-:W-:Y:S01]  /*1710*/  @!P5 MOV R3, 0x1800 ;  /* 0x000018000003d802 */ /* 0x004fe20000000f00 */
[----:B--2---:R-:W-:Y:S10]  /*1720*/  @P0 BRA `(.L_x_21) ;  /* 0x00000000000c0947 */ /* 0x004ff40003800000 */
[----:B------:R-:W-:-:S04]  /*1730*/  SHF.L.U32 R5, R15, 0x1f, RZ ;  /* 0x0000001f0f057819 */ /* 0x000fc800000006ff */
[----:B------:R-:W2:Y:S02]  /*1740*/  SYNCS.PHASECHK.TRANS64.TRYWAIT P0, [UR33+0x30], R5 ;  /* 0x00003005ff0075a7 */ /* 0x000ea40008001121 */
[----:B--2---:R-:W-:Y:S05]  /*1750*/  @!P0 BRA `(.L_x_22) ;  /* 0x0000005000908947 */ /* 0x004fea0003800000 */
.L_x_21:
[----:B------:R2:W-:Y:S01]  /*1760*/  @!P5 SYNCS.ARRIVE.TRANS64 RZ, [UR33], R3 ;  /* 0x00000003ffffd9a7 */ /* 0x0005e20008000021 */
[----:B------:R-:W-:Y:S04]  /*1770*/  BSSY.RECONVERGENT B0, `(.L_x_23) ;  /* 0x0000003000007945 */ /* 0x000fe80003800200 */
[----:B------:R-:W-:Y:S05]  /*1780*/  @P4 BRA `(.L_x_24) ;  /* 0x0000000000044947 */ /* 0x000fea0003800000 */
[----:B------:R-:W-:Y:S05]  /*1790*/  BPT.TRAP 0x1 ;  /* 0x000000040000795c */ /* 0x000fea0000300000 */
.L_x_24:
[----:B------:R-:W-:Y:S05]  /*17a0*/  BSYNC.RECONVERGENT B0 ;  /* 0x0000000000007941 */ /* 0x000fea0003800200 */
.L_x_23:
[----:B------:R-:W-:Y:S02]  /*17b0*/  UIADD3 UR6, UPT, UPT, UR17, 0x1, URZ ;  /* 0x0000000111067890 */ /* 0x000fe4000fffe0ff */
[----:B------:R-:W-:Y:S02]  /*17c0*/  ULEA UR32, UR17, UR4, 0xc ;  /* 0x0000000411207291 */ /* 0x000fe4000f8e60ff */
[----:B------:R-:W-:Y:S02]  /*17d0*/  UISETP.NE.AND UP0, UPT, UR6, 0x6, UPT ;  /* 0x000000060600788c */ /* 0x000fe4000bf05270 */
[----:B------:R-:W-:Y:S02]  /*17e0*/  UIADD3 UR26, UP1, UPT, UR22, 0x80, URZ ;  /* 0x00000080161a7890 */ /* 0x000fe4000ff3e0ff */
[----:B------:R-:W-:Y:S02]  /*17f0*/  USEL UR9, URZ, 0x1, UP0 ;  /* 0x00000001ff097887 */ /* 0x000fe40008000000 */
[----:B------:R-:W-:-:S02]  /*1800*/  USEL UR6, UR6, URZ, UP0 ;  /* 0x000000ff06067287 */ /* 0x000fc40008000000 */
[----:B------:R-:W-:Y:S02]  /*1810*/  UIADD3 UR20, UP0, UPT, UR22, 0x180, URZ ;  /* 0x0000018016147890 */ /* 0x000fe4000ff1e0ff */
[----:B------:R-:W-:Y:S01]  /*1820*/  ULEA UR8, UR6, UR4, 0x3 ;  /* 0x0000000406087291 */ /* 0x000fe2000f8e18ff */
[----:B------:R-:W-:Y:S01]  /*1830*/  LOP3.LUT R15, R15, UR9, RZ, 0x3c, !PT ;  /* 0x000000090f0f7c12 */ /* 0x000fe2000f8e3cff */
[----:B------:R-:W-:Y:S02]  /*1840*/  USHF.L.U32 UR34, UR16, 0x5, URZ ;  /* 0x0000000510227899 */ /* 0x000fe400080006ff */
[----:B------:R-:W-:Y:S01]  /*1850*/  UIADD3.X UR27, UPT, UPT, URZ, UR23, URZ, UP1, !UPT ;  /* 0x00000017ff1b7290 */ /* 0x000fe20008ffe4ff */
[----:B-1----:R-:W-:Y:S01]  /*1860*/  SHF.L.U32 R2, R15, 0x1f, RZ ;  /* 0x0000001f0f027819 */ /* 0x002fe200000006ff */
[----:B------:R-:W-:Y:S02]  /*1870*/  UIADD3 UR32, UPT, UPT, UR32, 0x4400, URZ ;  /* 0x0000440020207890 */ /* 0x000fe4000fffe0ff */
[----:B------:R-:W-:Y:S01]  /*1880*/  UIADD3.X UR21, UPT, UPT, URZ, UR23, URZ, UP0, !UPT ;  /* 0x00000017ff157290 */ /* 0x000fe200087fe4ff */
[----:B------:R1:W1:Y:S01]  /*1890*/  SYNCS.PHASECHK.TRANS64.TRYWAIT P0, [UR8+0x30], R2 ;  /* 0x00003002ff0075a7 */ /* 0x0002620008001108 */
[----:B------:R-:W-:Y:S01]  /*18a0*/  ULEA UR8, UR17, UR4, 0xb ;  /* 0x0000000411087291 */ /* 0x000fe2000f8e58ff */
[----:B------:R-:W-:Y:S01]  /*18b0*/  UMOV UR18, 0x0 ;  /* 0x0000000000127882 */ /* 0x000fe20000000000 */
[----:B------:R-:W-:-:S02]  /*18c0*/  UMOV UR19, 0x10000000 ;  /* 0x1000000000137882 */ /* 0x000fc40000000000 */
[----:B------:R-:W-:Y:S01]  /*18d0*/  UIADD3 UR8, UPT, UPT, UR8, 0xa400, URZ ;  /* 0x0000a40008087890 */ /* 0x000fe2000fffe0ff */
[----:B------:R1:W-:Y:S01]  /*18e0*/  UTMALDG.3D [UR32], [UR26], desc[UR18] ;  /* 0x000012201a0075b4 */ /* 0x0003e20008011000 */
[----:B------:R-:W-:Y:S01]  /*18f0*/  UMOV UR12, UR36 ;  /* 0x00000024000c7c82 */ /* 0x000fe20008000000 */
[----:B------:R-:W-:Y:S01]  /*1900*/  UMOV UR9, UR33 ;  /* 0x0000002100097c82 */ /* 0x000fe20008000000 */
[----:B------:R-:W-:Y:S01]  /*1910*/  UMOV UR10, UR34 ;  /* 0x00000022000a7c82 */ /* 0x000fe20008000000 */
[----:B------:R-:W-:Y:S01]  /*1920*/  UIADD3 UR16, UPT, UPT, UR16, 0x1, URZ ;  /* 0x0000000110107890 */ /* 0x000fe2000fffe0ff */
[----:B------:R-:W-:Y:S01]  /*1930*/  UMOV UR24, UR5 ;  /* 0x0000000500187c82 */ /* 0x000fe20008000000 */
[----:B------:R-:W-:Y:S02]  /*1940*/  UMOV UR17, UR6 ;  /* 0x0000000600117c82 */ /* 0x000fe40008000000 */
[----:B------:R1:W-:Y:S01]  /*1950*/  UTMALDG.3D [UR8], [UR20], desc[UR18] ;  /* 0x00001208140075b4 */ /* 0x0003e20008011000 */
[----:B------:R-:W-:-:S09]  /*1960*/  UISETP.NE.AND UP0, UPT, UR16, UR5, UPT ;  /* 0x000000051000728c */ /* 0x000fd2000bf05270 */
[----:B------:R-:W-:Y:S05]  /*1970*/  BRA.U UP0, `(.L_x_25) ;  /* 0xfffffffd00607547 */ /* 0x000fea000b83ffff */
.L_x_20:
[----:B-1----:R-:W-:Y:S01]  /*1980*/  ULEA UR8, UR6, UR4, 0x3 ;  /* 0x0000000406087291 */ /* 0x002fe2000f8e18ff */
[----:B------:R-:W-:Y:S01]  /*1990*/  SHF.L.U32 R2, R15, 0x1f, RZ ;  /* 0x0000001f0f027819 */ /* 0x000fe200000006ff */
[----:B------:R-:W-:Y:S01]  /*19a0*/  @!P1 SYNCS.ARRIVE.TRANS64.A1T0 RZ, [UR4+0x78], RZ ;  /* 0x000078ffffff99a7 */ /* 0x000fe20008100004 */
[----:B------:R-:W-:-:S06]  /*19b0*/  UISETP.GT.AND UP0, UPT, UR15, UR14, UPT ;  /* 0x0000000e0f00728c */ /* 0x000fcc000bf04270 */
[----:B--2---:R1:W2:Y:S03]  /*19c0*/  SYNCS.PHASECHK.TRANS64.TRYWAIT P0, [UR8+0x30], R2 ;  /* 0x00003002ff0075a7 */ /* 0x0042a60008001108 */
[----:B------:R-:W-:Y:S05]  /*19d0*/  BRA.U !UP0, `(.L_x_26) ;  /* 0x0000000108ac7547 */ /* 0x000fea000b800000 */
[----:B------:R-:W-:Y:S01]  /*19e0*/  UIADD3 UR21, UPT, UPT, UR7, UR24, URZ ;  /* 0x0000001807157290 */ /* 0x000fe2000fffe0ff */
[----:B------:R-:W-:-:S11]  /*19f0*/  UMOV UR25, UR6 ;  /* 0x0000000600197c82 */ /* 0x000fd60008000000 */
.L_x_31:
[----:B-1----:R-:W-:Y:S01]  /*1a00*/  ULEA UR17, UR25, UR4, 0x3 ;  /* 0x0000000419117291 */ /* 0x002fe2000f8e18ff */
[----:B--2---:R-:W-:Y:S01]  /*1a10*/  @!P5 MOV R3, 0x1800 ;  /* 0x000018000003d802 */ /* 0x004fe20000000f00 */
[----:B--2---:R-:W-:Y:S10]  /*1a20*/  @P0 BRA `(.L_x_27) ;  /* 0x00000000000c0947 */ /* 0x004ff40003800000 */
[----:B------:R-:W-:-:S04]  /*1a30*/  SHF.L.U32 R5, R15, 0x1f, RZ ;  /* 0x0000001f0f057819 */ /* 0x000fc800000006ff */
[----:B------:R-:W2:Y:S02]  /*1a40*/  SYNCS.PHASECHK.TRANS64.TRYWAIT P0, [UR17+0x30], R5 ;  /* 0x00003005ff0075a7 */ /* 0x000ea40008001111 */
[----:B--2---:R-:W-:Y:S05]  /*1a50*/  @!P0 BRA `(.L_x_28) ;  /* 0x0000004c00e88947 */ /* 0x004fea0003800000 */
.L_x_27:
[----:B------:R2:W-:Y:S01]  /*1a60*/  @!P5 SYNCS.ARRIVE.TRANS64 RZ, [UR17], R3 ;  /* 0x00000003ffffd9a7 */ /* 0x0005e20008000011 */
[----:B------:R-:W-:Y:S04]  /*1a70*/  BSSY.RECONVERGENT B0, `(.L_x_29) ;  /* 0x0000003000007945 */ /* 0x000fe80003800200 */
[----:B------:R-:W-:Y:S05]  /*1a80*/  @P4 BRA `(.L_x_30) ;  /* 0x0000000000044947 */ /* 0x000fea0003800000 */
[----:B------:R-:W-:Y:S05]  /*1a90*/  BPT.TRAP 0x1 ;  /* 0x000000040000795c */ /* 0x000fea0000300000 */
.L_x_30:
[----:B------:R-:W-:Y:S05]  /*1aa0*/  BSYNC.RECONVERGENT B0 ;  /* 0x0000000000007941 */ /* 0x000fea0003800200 */
.L_x_29:
        /* <DEDUP_REMOVED lines=10> */
[----:B------:R-:W-:Y:S01]  /*1b50*/  UIADD3 UR16, UPT, UPT, UR16, 0x4400, URZ ;  /* 0x0000440010107890 */ /* 0x000fe2000fffe0ff */
[----:B-1----:R-:W-:Y:S01]  /*1b60*/  SHF.L.U32 R2, R15, 0x1f, RZ ;  /* 0x0000001f0f027819 */ /* 0x002fe200000006ff */
[----:B------:R-:W-:Y:S02]  /*1b70*/  UIADD3.X UR31, UPT, UPT, URZ, UR23, URZ, UP1, !UPT ;  /* 0x00000017ff1f7290 */ /* 0x000fe40008ffe4ff */
[----:B------:R-:W-:Y:S01]  /*1b80*/  UIADD3.X UR29, UPT, UPT, URZ, UR23, URZ, UP0, !UPT ;  /* 0x00000017ff1d7290 */ /* 0x000fe200087fe4ff */
[----:B------:R1:W1:Y:S01]  /*1b90*/  SYNCS.PHASECHK.TRANS64.TRYWAIT P0, [UR8+0x30], R2 ;  /* 0x00003002ff0075a7 */ /* 0x0002620008001108 */
[----:B------:R-:W-:Y:S01]  /*1ba0*/  ULEA UR8, UR25, UR4, 0xb ;  /* 0x0000000419087291 */ /* 0x000fe2000f8e58ff */
[----:B------:R-:W-:Y:S01]  /*1bb0*/  UMOV UR26, 0x0 ;  /* 0x00000000001a7882 */ /* 0x000fe20000000000 */
[----:B------:R-:W-:-:S02]  /*1bc0*/  UMOV UR27, 0x10000000 ;  /* 0x10000000001b7882 */ /* 0x000fc40000000000 */
[----:B------:R-:W-:Y:S01]  /*1bd0*/  UIADD3 UR8, UPT, UPT, UR8, 0xa400, URZ ;  /* 0x0000a40008087890 */ /* 0x000fe2000fffe0ff */
[----:B------:R-:W-:Y:S01]  /*1be0*/  UMOV UR19, UR35 ;  /* 0x0000002300137c82 */ /* 0x000fe20008000000 */
[----:B------:R-:W-:Y:S01]  /*1bf0*/  UMOV UR20, UR36 ;  /* 0x0000002400147c82 */ /* 0x000fe20008000000 */
[----:B------:R-:W-:Y:S01]  /*1c00*/  UMOV UR12, UR36 ;  /* 0x00000024000c7c82 */ /* 0x000fe20008000000 */
[----:B------:R-:W-:Y:S01]  /*1c10*/  UMOV UR9, UR17 ;  /* 0x0000001100097c82 */ /* 0x000fe20008000000 */
[----:B------:R-:W-:Y:S01]  /*1c20*/  UMOV UR10, UR18 ;  /* 0x00000012000a7c82 */ /* 0x000fe20008000000 */
[----:B------:R1:W-:Y:S01]  /*1c30*/  UTMALDG.3D [UR16], [UR30], desc[UR26] ;  /* 0x00001a101e0075b4 */ /* 0x0003e20008011000 */
[----:B------:R-:W-:Y:S01]  /*1c40*/  UIADD3 UR24, UPT, UPT, UR24, 0x1, URZ ;  /* 0x0000000118187890 */ /* 0x000fe2000fffe0ff */
[----:B------:R-:W-:-:S03]  /*1c50*/  UMOV UR25, UR6 ;  /* 0x0000000600197c82 */ /* 0x000fc60008000000 */
[----:B------:R-:W-:Y:S01]  /*1c60*/  UISETP.NE.AND UP0, UPT, UR24, UR21, UPT ;  /* 0x000000151800728c */ /* 0x000fe2000bf05270 */
[----:B------:R1:W-:Y:S08]  /*1c70*/  UTMALDG.3D [UR8], [UR28], desc[UR26] ;  /* 0x00001a081c0075b4 */ /* 0x0003f00008011000 */
[----:B------:R-:W-:Y:S05]  /*1c80*/  BRA.U UP0, `(.L_x_31) ;  /* 0xfffffffd005c7547 */ /* 0x000fea000b83ffff */
.L_x_26:
[C---:B-1----:R-:W-:Y:S01]  /*1c90*/  LEA R2, R14.reuse, UR4, 0x3 ;  /* 0x000000040e027c11 */ /* 0x042fe2000f8e18ff */
[----:B------:R-:W-:Y:S01]  /*1ca0*/  NOP ;  /* 0x0000000000007918 */ /* 0x000fe20000000000 */
[----:B--2---:R-:W-:Y:S02]  /*1cb0*/  SHF.L.U32 R3, R13, 0x1f, RZ ;  /* 0x0000001f0d037819 */ /* 0x004fe400000006ff */
[----:B------:R-:W-:Y:S02]  /*1cc0*/  LEA R4, R14, UR4, 0x4 ;  /* 0x000000040e047c11 */ /* 0x000fe4000f8e20ff */
[----:B------:R-:W1:Y:S02]  /*1cd0*/  SYNCS.PHASECHK.TRANS64.TRYWAIT P0, [R2+URZ+0x80], R3 ;  /* 0x00008003020075a7 */ /* 0x000e6400080011ff */
[----:B-1----:R-:W-:Y:S05]  /*1ce0*/  @!P0 BRA `(.L_x_32) ;  /* 0x0000004c005c8947 */ /* 0x002fea0003800000 */
.L_x_100:
[----:B------:R-:W2:Y:S01]  /*1cf0*/  LDS.128 R4, [R4+0x110] ;  /* 0x0001100004047984 */ /* 0x000ea20000000c00 */
[----:B---3--:R-:W-:Y:S01]  /*1d00*/  ISETP.GE.AND P0, PT, R72, 0x1, PT ;  /* 0x000000014800780c */ /* 0x008fe20003f06270 */
[----:B-1----:R-:W-:Y:S01]  /*1d10*/  VIADD R2, R2, 0x90 ;  /* 0x0000009002027836 */ /* 0x002fe20000000000 */
[----:B------:R-:W-:Y:S01]  /*1d20*/  @!PT LDS RZ, [RZ] ;  /* 0x00000000fffff984 */ /* 0x000fe20000000800 */
[----:B------:R-:W-:Y:S01]  /*1d30*/  @!PT LDS RZ, [RZ] ;  /* 0x00000000fffff984 */ /* 0x000fe20000000800 */
[----:B------:R-:W-:Y:S01]  /*1d40*/  @!PT LDS RZ, [RZ] ;  /* 0x00000000fffff984 */ /* 0x000fe20000000800 */
[----:B------:R-:W-:Y:S01]  /*1d50*/  @!PT LDS RZ, [RZ] ;  /* 0x00000000fffff984 */ /* 0x000fe20000000800 */
[----:B------:R1:W-:Y:S06]  /*1d60*/  MEMBAR.ALL.CTA ;  /* 0x0000000000007992 */ /* 0x0003ec0000008000 */
[----:B-1----:R-:W1:Y:S01]  /*1d70*/  FENCE.VIEW.ASYNC.S ;  /* 0x00000000000073c6 */ /* 0x002e620000000000 */
[----:B------:R-:W-:-:S04]  /*1d80*/  PRMT R2, RZ, 0x654, R2 ;  /* 0x00000654ff027816 */ /* 0x000fc80000000002 */
[----:B-1----:R1:W-:Y:S01]  /*1d90*/  SYNCS.ARRIVE.TRANS64.RED.A1T0 RZ, [R2+URZ], RZ ;  /* 0x000000ff02ff79a7 */ /* 0x0023e200081004ff */
[----:B--2---:R-:W-:-:S13]  /*1da0*/  LOP3.LUT P2, RZ, R6, 0x1, RZ, 0xc0, !PT ;  /* 0x0000000106ff7812 */ /* 0x004fda000784c0ff */
[----:B------:R-:W-:Y:S01]  /*1db0*/  @P2 SHF.R.U32.HI R3, RZ, 0x10, R5 ;  /* 0x00000010ff032819 */ /* 0x000fe20000011605 */
[----:B------:R-:W-:Y:S01]  /*1dc0*/  VOTEU.ANY UP0, P2 ;  /* 0x0000000000ff7886 */ /* 0x000fe20001000100 */
[----:B------:R-:W-:Y:S02]  /*1dd0*/  @P2 MOV R11, R4 ;  /* 0x00000004000b2202 */ /* 0x000fe40000000f00 */
[----:B------:R-:W-:Y:S02]  /*1de0*/  @P2 R2UR.BROADCAST UR8, R3 ;  /* 0x00000000030822ca */ /* 0x000fe400008e0000 */
[----:B------:R-:W-:-:S11]  /*1df0*/  @P2 LOP3.LUT R8, R5, 0xffff, RZ, 0xc0, !PT ;  /* 0x0000ffff05082812 */ /* 0x000fd600078ec0ff */
[----:B------:R-:W-:Y:S01]  /*1e00*/  @UP0 UMOV UR36, UR8 ;  /* 0x0000000800240c82 */ /* 0x000fe20008000000 */
[----:B-1----:R-:W-:Y:S05]  /*1e10*/  @!P0 BRA `(.L_x_33) ;  /* 0x0000000000b88947 */ /* 0x002fea0003800000 */
[----:B------:R-:W4:Y:S01]  /*1e20*/  LDC.64 R4, c[0x0][0xb18] ;  /* 0x0002c600ff047b82 */ /* 0x000f220000000a00 */
[----:B------:R-:W-:-:S07]  /*1e30*/  ISETP.NE.AND P3, PT, R72, 0x1, PT ;  /* 0x000000014800780c */ /* 0x000fce0003f65270 */
[----:B------:R-:W1:Y:S08]  /*1e40*/  LDC.64 R6, c[0x0][0xb10] ;  /* 0x0002c400ff067b82 */ /* 0x000e700000000a00 */
[----:B------:R-:W2:Y:S08]  /*1e50*/  LDC R16, c[0x0][0xb20] ;  /* 0x0002c800ff107b82 */ /* 0x000eb00000000800 */
[----:B------:R-:W3:Y:S01]  /*1e60*/  LDC R18, c[0x0][0xb0c] ;  /* 0x0002c300ff127b82 */ /* 0x000ee20000000800 */
[----:B----4-:R-:W-:Y:S01]  /*1e70*/  IMAD.HI.U32 R17, R0, R5, RZ ;  /* 0x0000000500117227 */ /* 0x010fe200078e00ff */
[----:B------:R-:W-:-:S03]  /*1e80*/  ISETP.NE.AND P0, PT, R4, 0x1, PT ;  /* 0x000000010400780c */ /* 0x000fc60003f05270 */
[----:B------:R-:W-:-:S03]  /*1e90*/  IMAD.HI.U32 R5, R8, R5, RZ ;  /* 0x0000000508057227 */ /* 0x000fc600078e00ff */
[----:B------:R-:W4:Y:S01]  /*1ea0*/  LDC.64 R2, c[0x0][0xb28] ;  /* 0x0002ca00ff027b82 */ /* 0x000f220000000a00 */
[----:B-1----:R-:W-:-:S04]  /*1eb0*/  IMAD.HI.U32 R20, R9, R6, RZ ;  /* 0x0000000609147227 */ /* 0x002fc800078e00ff */
[----:B------:R-:W-:Y:S01]  /*1ec0*/  IMAD.HI.U32 R22, R11, R6, RZ ;  /* 0x000000060b167227 */ /* 0x000fe200078e00ff */
[----:B------:R-:W-:Y:S02]  /*1ed0*/  SHF.R.U32.HI R20, RZ, R7, R20 ;  /* 0x00000007ff147219 */ /* 0x000fe40000011614 */
[-C--:B--2---:R-:W-:Y:S02]  /*1ee0*/  SHF.R.U32.HI R17, RZ, R16.reuse, R17 ;  /* 0x00000010ff117219 */ /* 0x084fe40000011611 */
[----:B------:R-:W-:Y:S02]  /*1ef0*/  SHF.R.U32.HI R5, RZ, R16, R5 ;  /* 0x00000010ff057219 */ /* 0x000fe40000011605 */
[----:B------:R-:W-:Y:S02]  /*1f00*/  SEL R17, R0, R17, !P0 ;  /* 0x0000001100117207 */ /* 0x000fe40004000000 */
[----:B------:R-:W-:Y:S02]  /*1f10*/  SHF.R.U32.HI R22, RZ, R7, R22 ;  /* 0x00000007ff167219 */ /* 0x000fe40000011616 */
[----:B---3--:R-:W-:-:S02]  /*1f20*/  ISETP.NE.AND P1, PT, R18, 0x1, PT ;  /* 0x000000011200780c */ /* 0x008fc40003f25270 */
[----:B------:R-:W-:Y:S02]  /*1f30*/  SEL R5, R8, R5, !P0 ;  /* 0x0000000508057207 */ /* 0x000fe40004000000 */
[----:B------:R-:W-:Y:S02]  /*1f40*/  SEL R19, R9, R20, !P1 ;  /* 0x0000001409137207 */ /* 0x000fe40004800000 */
[----:B------:R-:W-:Y:S01]  /*1f50*/  SEL R7, R11, R22, !P1 ;  /* 0x000000160b077207 */ /* 0x000fe20004800000 */
[----:B----4-:R-:W-:-:S04]  /*1f60*/  IMAD.HI.U32 R20, R17, R2, RZ ;  /* 0x0000000211147227 */ /* 0x010fc800078e00ff */
[----:B------:R-:W-:Y:S01]  /*1f70*/  IMAD.HI.U32 R6, R19, R2, RZ ;  /* 0x0000000213067227 */ /* 0x000fe200078e00ff */
[----:B------:R-:W-:-:S04]  /*1f80*/  @P3 SHF.R.U32.HI R17, RZ, R3, R20 ;  /* 0x00000003ff113219 */ /* 0x000fc80000011614 */
[----:B------:R-:W-:Y:S01]  /*1f90*/  @P3 SHF.R.U32.HI R19, RZ, R3, R6 ;  /* 0x00000003ff133219 */ /* 0x000fe20000011606 */
[----:B------:R-:W-:-:S04]  /*1fa0*/  IMAD R17, R72, R17, RZ ;  /* 0x0000001148117224 */ /* 0x000fc800078e02ff */
[----:B------:R-:W-:Y:S01]  /*1fb0*/  IMAD R6, R72, R19, RZ ;  /* 0x0000001348067224 */ /* 0x000fe200078e02ff */
[C---:B------:R-:W-:Y:S02]  /*1fc0*/  ISETP.GE.AND P0, PT, R5.reuse, R17, PT ;  /* 0x000000110500720c */ /* 0x040fe40003f06270 */
[----:B------:R-:W-:Y:S02]  /*1fd0*/  IADD3 R17, PT, PT, -R5, RZ, RZ ;  /* 0x000000ff05117210 */ /* 0x000fe40007ffe1ff */
[----:B------:R-:W-:Y:S01]  /*1fe0*/  ISETP.GE.OR P0, PT, R7, R6, P0 ;  /* 0x000000060700720c */ /* 0x000fe20000706670 */
[----:B------:R-:W-:-:S04]  /*1ff0*/  IMAD.HI.U32 R6, R5, R2, RZ ;  /* 0x0000000205067227 */ /* 0x000fc800078e00ff */
[----:B------:R-:W-:Y:S01]  /*2000*/  IMAD R8, R4, R17, R8 ;  /* 0x0000001104087224 */ /* 0x000fe200078e0208 */
[----:B------:R-:W-:-:S04]  /*2010*/  SHF.R.U32.HI R6, RZ, R3, R6 ;  /* 0x00000003ff067219 */ /* 0x000fc80000011606 */
[----:B------:R-:W-:-:S03]  /*2020*/  SEL R6, R5, R6, !P3 ;  /* 0x0000000605067207 */ /* 0x000fc60005800000 */
[----:B------:R-:W-:-:S04]  /*2030*/  @!P0 IMAD.HI.U32 R16, R7, R2, RZ ;  /* 0x0000000207108227 */ /* 0x000fc800078e00ff */
[----:B------:R-:W-:Y:S01]  /*2040*/  IMAD.MOV R2, RZ, RZ, -R6 ;  /* 0x000000ffff027224 */ /* 0x000fe200078e0a06 */
[----:B------:R-:W-:-:S03]  /*2050*/  @!P0 SHF.R.U32.HI R16, RZ, R3, R16 ;  /* 0x00000003ff108219 */ /* 0x000fc60000011610 */
[----:B------:R-:W-:Y:S01]  /*2060*/  IMAD R2, R72, R2, R5 ;  /* 0x0000000248027224 */ /* 0x000fe200078e0205 */
[----:B------:R-:W-:-:S05]  /*2070*/  @!P0 SEL R3, R7, R16, !P3 ;  /* 0x0000001007038207 */ /* 0x000fca0005800000 */
[--C-:B------:R-:W-:Y:S02]  /*2080*/  @!P0 IMAD.IADD R6, R6, 0x1, -R3.reuse ;  /* 0x0000000106068824 */ /* 0x100fe400078e0a03 */
[----:B------:R-:W-:Y:S01]  /*2090*/  @!P0 IMAD R3, R2, R19, R3 ;  /* 0x0000001302038224 */ /* 0x000fe200078e0203 */
[----:B------:R-:W-:Y:S01]  /*20a0*/  IADD3 R2, PT, PT, -R7, RZ, RZ ;  /* 0x000000ff07027210 */ /* 0x000fe20007ffe1ff */
[----:B------:R-:W-:Y:S02]  /*20b0*/  @!P0 IMAD R5, R72, R6, R7 ;  /* 0x0000000648058224 */ /* 0x000fe400078e0207 */
[----:B------:R-:W-:Y:S02]  /*20c0*/  @!P0 IMAD.MOV.U32 R7, RZ, RZ, R3 ;  /* 0x000000ffff078224 */ /* 0x000fe400078e0003 */
[----:B------:R-:W-:Y:S02]  /*20d0*/  IMAD R2, R18, R2, R11 ;  /* 0x0000000212027224 */ /* 0x000fe400078e020b */
[----:B------:R-:W-:-:S02]  /*20e0*/  IMAD R8, R5, R4, R8 ;  /* 0x0000000405087224 */ /* 0x000fc400078e0208 */
[----:B------:R-:W-:Y:S02]  /*20f0*/  IMAD R11, R7, R18, R2 ;  /* 0x00000012070b7224 */ /* 0x000fe400078e0202 */
.L_x_33:
[----:B------:R-:W1:Y:S02]  /*2100*/  LDCU UR8, c[0x0][0xb30] ;  /* 0x00016600ff0877ac */ /* 0x000e640008000800 */
[----:B-1----:R-:W-:-:S09]  /*2110*/  UISETP.NE.AND UP0, UPT, UR8, 0x1, UPT ;  /* 0x000000010800788c */ /* 0x002fd2000bf05270 */
[----:B------:R-:W-:Y:S05]  /*2120*/  BRA.U UP0, `(.L_x_34) ;  /* 0x0000000100407547 */ /* 0x000fea000b800000 */
[----:B------:R-:W1:Y:S08]  /*2130*/  LDC.64 R4, c[0x0][0xb10] ;  /* 0x0002c400ff047b82 */ /* 0x000e700000000a00 */
[----:B------:R-:W2:Y:S08]  /*2140*/  LDC.64 R2, c[0x0][0xb18] ;  /* 0x0002c600ff027b82 */ /* 0x000eb00000000a00 */
[----:B------:R-:W3:Y:S08]  /*2150*/  LDC R6, c[0x0][0xb20] ;  /* 0x0002c800ff067b82 */ /* 0x000ef00000000800 */
[----:B------:R-:W4:Y:S01]  /*2160*/  LDC R16, c[0x0][0xb0c] ;  /* 0x0002c300ff107b82 */ /* 0x000f220000000800 */
[----:B-1----:R-:W-:-:S05]  /*2170*/  IMAD.HI.U32 R4, R11, R4, RZ ;  /* 0x000000040b047227 */ /* 0x002fca00078e00ff */
[----:B------:R-:W-:Y:S01]  /*2180*/  SHF.R.U32.HI R4, RZ, R5, R4 ;  /* 0x00000005ff047219 */ /* 0x000fe20000011604 */
[----:B--2---:R-:W-:Y:S01]  /*2190*/  IMAD.HI.U32 R3, R8, R3, RZ ;  /* 0x0000000308037227 */ /* 0x004fe200078e00ff */
[----:B------:R-:W-:-:S04]  /*21a0*/  ISETP.NE.AND P0, PT, R2, 0x1, PT ;  /* 0x000000010200780c */ /* 0x000fc80003f05270 */
[----:B---3--:R-:W-:-:S04]  /*21b0*/  SHF.R.U32.HI R3, RZ, R6, R3 ;  /* 0x00000006ff037219 */ /* 0x008fc80000011603 */
[----:B------:R-:W-:Y:S02]  /*21c0*/  SEL R3, R8, R3, !P0 ;  /* 0x0000000308037207 */ /* 0x000fe40004000000 */
[----:B----4-:R-:W-:-:S04]  /*21d0*/  ISETP.NE.AND P1, PT, R16, 0x1, PT ;  /* 0x000000011000780c */ /* 0x010fc80003f25270 */
[----:B------:R-:W-:-:S05]  /*21e0*/  SEL R4, R11, R4, !P1 ;  /* 0x000000040b047207 */ /* 0x000fca0004800000 */
[----:B------:R-:W-:Y:S02]  /*21f0*/  IMAD.IADD R5, R3, 0x1, -R4 ;  /* 0x0000000103057824 */ /* 0x000fe400078e0a04 */
[----:B------:R-:W-:Y:S02]  /*2200*/  IMAD.IADD R3, R4, 0x1, -R3 ;  /* 0x0000000104037824 */ /* 0x000fe400078e0a03 */
[----:B------:R-:W-:Y:S02]  /*2210*/  IMAD R11, R5, R16, R11 ;  /* 0x00000010050b7224 */ /* 0x000fe400078e020b */
[----:B------:R-:W-:-:S07]  /*2220*/  IMAD R8, R3, R2, R8 ;  /* 0x0000000203087224 */ /* 0x000fce00078e0208 */
.L_x_34:
[----:B------:R-:W-:Y:S01]  /*2230*/  VIADD R14, R14, 0x1 ;  /* 0x000000010e0e7836 */ /* 0x000fe20000000000 */
[----:B------:R-:W-:Y:S01]  /*2240*/  PLOP3.LUT P1, PT, PT, PT, PT, 0x80, 0x8 ;  /* 0x000000000008781c */ /* 0x000fe20003f2f070 */
[----:B------:R-:W-:Y:S02]  /*2250*/  IMAD.IADD R165, R11, 0x1, R154 ;  /* 0x000000010ba57824 */ /* 0x000fe400078e029a */
[----:B------:R-:W-:Y:S01]  /*2260*/  IMAD.IADD R155, R8, 0x1, R143 ;  /* 0x00000001089b7824 */ /* 0x000fe200078e028f */
[----:B------:R-:W-:-:S04]  /*2270*/  ISETP.NE.AND P0, PT, R14, 0x2, PT ;  /* 0x000000020e00780c */ /* 0x000fc80003f05270 */
[----:B------:R-:W-:Y:S02]  /*2280*/  SEL R2, RZ, 0x1, P0 ;  /* 0x00000001ff027807 */ /* 0x000fe40000000000 */
[----:B------:R-:W-:Y:S02]  /*2290*/  SEL R14, R14, RZ, P0 ;  /* 0x000000ff0e0e7207 */ /* 0x000fe40000000000 */
[----:B------:R-:W-:Y:S01]  /*22a0*/  LOP3.LUT R13, R13, R2, RZ, 0x3c, !PT ;  /* 0x000000020d0d7212 */ /* 0x000fe200078e3cff */
[----:B------:R-:W-:Y:S06]  /*22b0*/  @P2 BRA `(.L_x_35) ;  /* 0xfffffff000982947 */ /* 0x000fec000383ffff */
[----:B------:R-:W-:Y:S01]  /*22c0*/  UIADD3 UR4, UPT, UPT, UR4, 0x30, URZ ;  /* 0x0000003004047890 */ /* 0x000fe2000fffe0ff */
[----:B------:R-:W-:-:S03]  /*22d0*/  SHF.L.U32 R3, R15, 0x1f, RZ ;  /* 0x0000001f0f037819 */ /* 0x000fc600000006ff */
[----:B------:R-:W-:-:S09]  /*22e0*/  ULEA UR5, UR6, UR4, 0x3 ;  /* 0x0000000406057291 */ /* 0x000fd2000f8e18ff */
[----:B------:R-:W1:Y:S02]  /*22f0*/  SYNCS.PHASECHK.TRANS64.TRYWAIT P0, [UR5], R3 ;  /* 0x00000003ff0075a7 */ /* 0x000e640008001105 */
[----:B-1----:R-:W-:Y:S05]  /*2300*/  @!P0 BRA `(.L_x_36) ;  /* 0x0000004400e88947 */ /* 0x002fea0003800000 */
.L_x_102:
[----:B------:R-:W-:-:S04]  /*2310*/  UIADD3 UR6, UPT, UPT, UR6, 0x1, URZ ;  /* 0x0000000106067890 */ /* 0x000fc8000fffe0ff */
[----:B------:R-:W-:-:S04]  /*2320*/  UISETP.NE.AND UP0, UPT, UR6, 0x6, UPT ;  /* 0x000000060600788c */ /* 0x000fc8000bf05270 */
[----:B------:R-:W-:Y:S02]  /*2330*/  USEL UR7, URZ, 0x1, UP0 ;  /* 0x00000001ff077887 */ /* 0x000fe40008000000 */
[----:B------:R-:W-:-:S04]  /*2340*/  USEL UR6, UR6, URZ, UP0 ;  /* 0x000000ff06067287 */ /* 0x000fc80008000000 */
[----:B------:R-:W-:Y:S01]  /*2350*/  ULEA UR5, UR6, UR4, 0x3 ;  /* 0x0000000406057291 */ /* 0x000fe2000f8e18ff */
[----:B------:R-:W-:-:S04]  /*2360*/  LOP3.LUT R2, R15, UR7, RZ, 0x3c, !PT ;  /* 0x000000070f027c12 */ /* 0x000fc8000f8e3cff */
[----:B-1----:R-:W-:-:S04]  /*2370*/  SHF.L.U32 R3, R2, 0x1f, RZ ;  /* 0x0000001f02037819 */ /* 0x002fc800000006ff */
[----:B------:R-:W1:Y:S02]  /*2380*/  SYNCS.PHASECHK.TRANS64.TRYWAIT P0, [UR5], R3 ;  /* 0x00000003ff0075a7 */ /* 0x000e640008001105 */
[----:B-1----:R-:W-:Y:S05]  /*2390*/  @!P0 BRA `(.L_x_37) ;  /* 0x0000004400dc8947 */ /* 0x002fea0003800000 */
.L_x_104:
        /* <DEDUP_REMOVED lines=9> */
.L_x_106:
        /* <DEDUP_REMOVED lines=9> */
.L_x_108:
        /* <DEDUP_REMOVED lines=9> */
.L_x_110:
[----:B------:R-:W-:-:S04]  /*2550*/  UIADD3 UR6, UPT, UPT, UR6, 0x1, URZ ;  /* 0x0000000106067890 */ /* 0x000fc8000fffe0ff */
[----:B------:R-:W-:-:S04]  /*2560*/  UISETP.NE.AND UP0, UPT, UR6, 0x6, UPT ;  /* 0x000000060600788c */ /* 0x000fc8000bf05270 */
[----:B------:R-:W-:Y:S02]  /*2570*/  USEL UR5, URZ, 0x1, UP0 ;  /* 0x00000001ff057887 */ /* 0x000fe40008000000 */
[----:B------:R-:W-:-:S04]  /*2580*/  USEL UR6, UR6, URZ, UP0 ;  /* 0x000000ff06067287 */ /* 0x000fc80008000000 */
[----:B------:R-:W-:Y:S01]  /*2590*/  ULEA UR6, UR6, UR4, 0x3 ;  /* 0x0000000406067291 */ /* 0x000fe2000f8e18ff */
[----:B-1----:R-:W-:-:S04]  /*25a0*/  LOP3.LUT R3, R2, UR5, RZ, 0x3c, !PT ;  /* 0x0000000502037c12 */ /* 0x002fc8000f8e3cff */
[----:B------:R-:W-:Y:S01]  /*25b0*/  SHF.L.U32 R3, R3, 0x1f, RZ ;  /* 0x0000001f03037819 */ /* 0x000fe200000006ff */
[----:B----4-:R-:W-:-:S07]  /*25c0*/  IMAD.U32 R0, RZ, RZ, UR6 ;  /* 0x00000006ff007e24 */ /* 0x010fce000f8e00ff */
.L_x_41:
[----:B-1----:R1:W2:Y:S02]  /*25d0*/  SYNCS.PHASECHK.TRANS64.TRYWAIT P0, [R0+URZ], R3 ;  /* 0x00000003000075a7 */ /* 0x0022a400080011ff */
[----:B--2---:R-:W-:Y:S05]  /*25e0*/  @!P0 NANOSLEEP.SYNCS 0x989680 ;  /* 0x009896800000895d */ /* 0x004fea0003900000 */
[----:B------:R-:W2:Y:S02]  /*25f0*/  @!P0 SYNCS.PHASECHK.TRANS64 P0, [R0+URZ], R3 ;  /* 0x00000003000085a7 */ /* 0x000ea400080010ff */
[----:B--2---:R-:W-:Y:S05]  /*2600*/  @P0 EXIT ;  /* 0x000000000000094d */ /* 0x004fea0003800000 */
[----:B------:R-:W-:Y:S05]  /*2610*/  BRA `(.L_x_41) ;  /* 0xfffffffc00ec7947 */ /* 0x000fea000383ffff */
.L_x_17:
[----:B------:R-:W-:-:S04]  /*2620*/  UISETP.NE.AND UP1, UPT, UR37, URZ, UPT ;  /* 0x000000ff2500728c */ /* 0x000fc8000bf25270 */
[----:B------:R-:W-:-:S09]  /*2630*/  UISETP.NE.OR UP1, UPT, UR8, 0x1, UP1 ;  /* 0x000000010800788c */ /* 0x000fd20008f25670 */
[----:B------:R-:W-:Y:S05]  /*2640*/  BRA.U UP1, `(.L_x_42) ;  /* 0x0000000501487547 */ /* 0x000fea000b800000 */
[----:B------:R-:W-:Y:S01]  /*2650*/  ISETP.NE.AND P2, PT, R2, RZ, PT ;  /* 0x000000ff0200720c */ /* 0x000fe20003f45270 */
[----:B------:R-:W-:Y:S01]  /*2660*/  IMAD.MOV.U32 R12, RZ, RZ, 0x1 ;  /* 0x00000001ff0c7424 */ /* 0x000fe200078e00ff */
[----:B------:R-:W-:Y:S02]  /*2670*/  CS2R R10, SRZ ;  /* 0x00000000000a7805 */ /* 0x000fe4000001ff00 */
[----:B------:R-:W-:Y:S01]  /*2680*/  CS2R R8, SRZ ;  /* 0x0000000000087805 */ /* 0x000fe2000001ff00 */
[----:B------:R-:W-:Y:S01]  /*2690*/  UMOV UR4, 0x400 ;  /* 0x0000040000047882 */ /* 0x000fe20000000000 */
[----:B------:R-:W-:Y:S01]  /*26a0*/  UMOV UR6, URZ ;  /* 0x000000ff00067c82 */ /* 0x000fe20008000000 */
[----:B------:R-:W-:-:S12]  /*26b0*/  ULEA UR37, UR37, UR4, 0x18 ;  /* 0x0000000425257291 */ /* 0x000fd8000f8ec0ff */
.L_x_46:
[----:B------:R-:W-:Y:S02]  /*26c0*/  LEA R0, R8, UR37, 0x3 ;  /* 0x0000002508007c11 */ /* 0x000fe4000f8e18ff */
[----:B------:R-:W-:-:S03]  /*26d0*/  SHF.L.U32 R5, R9, 0x1f, RZ ;  /* 0x0000001f09057819 */ /* 0x000fc600000006ff */
[----:B------:R-:W-:Y:S01]  /*26e0*/  VIADD R4, R0, 0xf0 ;  /* 0x000000f000047836 */ /* 0x000fe20000000000 */
[----:B------:R-:W1:Y:S02]  /*26f0*/  SYNCS.PHASECHK.TRANS64.TRYWAIT P0, [R0+URZ+0xe0], R5 ;  /* 0x0000e005000075a7 */ /* 0x000e6400080011ff */
[----:B-1----:R-:W-:Y:S05]  /*2700*/  @!P0 BRA `(.L_x_43) ;  /* 0x0000004400608947 */ /* 0x002fea0003800000 */
.L_x_111:
[----:B------:R-:W-:Y:S01]  /*2710*/  ULEA UR5, UR6, UR37, 0x3 ;  /* 0x0000002506057291 */ /* 0x000fe2000f8e18ff */
[----:B------:R-:W-:Y:S02]  /*2720*/  PRMT R4, RZ, 0x654, R4 ;  /* 0x00000654ff047816 */ /* 0x000fe40000000004 */
[----:B-1----:R-:W-:Y:S01]  /*2730*/  SHF.L.U32 R5, R12, 0x1f, RZ ;  /* 0x0000001f0c057819 */ /* 0x002fe200000006ff */
[----:B------:R-:W-:Y:S01]  /*2740*/  UIADD3 UR4, UPT, UPT, UR5, 0x80, URZ ;  /* 0x0000008005047890 */ /* 0x000fe2000fffe0ff */
[----:B------:R1:W-:Y:S05]  /*2750*/  SYNCS.ARRIVE.TRANS64.RED.A1T0 RZ, [R4+URZ], RZ ;  /* 0x000000ff04ff79a7 */ /* 0x0003ea00081004ff */
[----:B------:R-:W-:Y:S01]  /*2760*/  IMAD.U32 R7, RZ, RZ, UR4 ;  /* 0x00000004ff077e24 */ /* 0x000fe2000f8e00ff */
[----:B------:R-:W2:Y:S04]  /*2770*/  SYNCS.PHASECHK.TRANS64.TRYWAIT P0, [UR5+0x90], R5 ;  /* 0x00009005ff0075a7 */ /* 0x000ea80008001105 */
[----:B------:R-:W-:Y:S01]  /*2780*/  PRMT R6, R2, 0x654, R7 ;  /* 0x0000065402067816 */ /* 0x000fe20000000007 */
[----:B-1----:R-:W-:Y:S01]  /*2790*/  @!P2 IMAD.MOV.U32 R4, RZ, RZ, 0x10 ;  /* 0x00000010ff04a424 */ /* 0x002fe200078e00ff */
[----:B--2---:R-:W-:Y:S06]  /*27a0*/  @!P0 BRA `(.L_x_44) ;  /* 0x00000044004c8947 */ /* 0x004fec0003800000 */
.L_x_113:
[----:B------:R-:W-:Y:S01]  /*27b0*/  ULEA UR4, UR6, UR37, 0x4 ;  /* 0x0000002506047291 */ /* 0x000fe2000f8e20ff */
[----:B------:R-:W-:Y:S01]  /*27c0*/  SEL R3, R6, R3, !P2 ;  /* 0x0000000306037207 */ /* 0x000fe20005000000 */
[----:B------:R-:W-:Y:S01]  /*27d0*/  UIADD3 UR5, UPT, UPT, UR5, 0x80, URZ ;  /* 0x0000008005057890 */ /* 0x000fe2000fffe0ff */
[----:B-1----:R-:W-:Y:S01]  /*27e0*/  LEA R0, R11, UR37, 0x3 ;  /* 0x000000250b007c11 */ /* 0x002fe2000f8e18ff */
[----:B------:R-:W-:Y:S01]  /*27f0*/  UIADD3 UR4, UPT, UPT, UR4, 0x110, URZ ;  /* 0x0000011004047890 */ /* 0x000fe2000fffe0ff */
[----:B------:R-:W-:Y:S01]  /*2800*/  SHF.L.U32 R5, R10, 0x1f, RZ ;  /* 0x0000001f0a057819 */ /* 0x000fe200000006ff */
[----:B------:R1:W-:Y:S01]  /*2810*/  @!P2 SYNCS.ARRIVE.TRANS64.RED RZ, [R3+URZ], R4 ;  /* 0x0000000403ffa9a7 */ /* 0x0003e200080004ff */
[----:B------:R-:W-:Y:S01]  /*2820*/  UIADD3 UR6, UPT, UPT, UR6, 0x1, URZ ;  /* 0x0000000106067890 */ /* 0x000fe2000fffe0ff */
[----:B------:R-:W-:-:S03]  /*2830*/  VIADD R8, R8, 0x1 ;  /* 0x0000000108087836 */ /* 0x000fc60000000000 */
[----:B------:R-:W-:Y:S02]  /*2840*/  UISETP.NE.AND UP0, UPT, UR6, 0x2, UPT ;  /* 0x000000020600788c */ /* 0x000fe4000bf05270 */
[----:B------:R-:W-:Y:S06]  /*2850*/  UGETNEXTWORKID.BROADCAST [UR4], [UR5] ;  /* 0x00000000040073ca */ /* 0x000fec0008000100 */
[----:B------:R-:W-:Y:S01]  /*2860*/  USEL UR4, URZ, 0x1, UP0 ;  /* 0x00000001ff047887 */ /* 0x000fe20008000000 */
[----:B------:R-:W-:Y:S01]  /*2870*/  ISETP.NE.AND P0, PT, R8, 0x2, PT ;  /* 0x000000020800780c */ /* 0x000fe20003f05270 */
[----:B------:R-:W-:Y:S01]  /*2880*/  USEL UR6, UR6, URZ, UP0 ;  /* 0x000000ff06067287 */ /* 0x000fe20008000000 */
[----:B------:R-:W2:Y:S03]  /*2890*/  SYNCS.PHASECHK.TRANS64.TRYWAIT P1, [R0+URZ+0x80], R5 ;  /* 0x00008005000075a7 */ /* 0x000ea600080211ff */
[----:B------:R-:W-:Y:S01]  /*28a0*/  LOP3.LUT R12, R12, UR4, RZ, 0x3c, !PT ;  /* 0x000000040c0c7c12 */ /* 0x000fe2000f8e3cff */
[----:B-12---:R-:W-:Y:S07]  /*28b0*/  @!P1 BRA `(.L_x_45) ;  /* 0x0000004400209947 */ /* 0x006fee0003800000 */
.L_x_114:
[C---:B------:R-:W-:Y:S01]  /*28c0*/  LEA R4, R11.reuse, UR37, 0x4 ;  /* 0x000000250b047c11 */ /* 0x040fe2000f8e20ff */
[----:B-1----:R-:W-:Y:S01]  /*28d0*/  VIADD R0, R0, 0x90 ;  /* 0x0000009000007836 */ /* 0x002fe20000000000 */
[----:B------:R-:W-:Y:S01]  /*28e0*/  SEL R8, R8, RZ, P0 ;  /* 0x000000ff08087207 */ /* 0x000fe20000000000 */
[----:B------:R-:W-:-:S03]  /*28f0*/  VIADD R11, R11, 0x1 ;  /* 0x000000010b0b7836 */ /* 0x000fc60000000000 */
[----:B------:R-:W1:Y:S01]  /*2900*/  LDS.128 R4, [R4+0x110] ;  /* 0x0001100004047984 */ /* 0x000e620000000c00 */
[----:B------:R-:W-:Y:S02]  /*2910*/  PRMT R0, RZ, 0x654, R0 ;  /* 0x00000654ff007816 */ /* 0x000fe40000000000 */
[C---:B------:R-:W-:Y:S01]  /*2920*/  ISETP.NE.AND P1, PT, R11.reuse, 0x2, PT ;  /* 0x000000020b00780c */ /* 0x040fe20003f25270 */
[----:B------:R-:W-:Y:S01]  /*2930*/  @!PT LDS RZ, [RZ] ;  /* 0x00000000fffff984 */ /* 0x000fe20000000800 */
[----:B------:R-:W-:Y:S01]  /*2940*/  @!PT LDS RZ, [RZ] ;  /* 0x00000000fffff984 */ /* 0x000fe20000000800 */
[----:B------:R-:W-:Y:S01]  /*2950*/  @!PT LDS RZ, [RZ] ;  /* 0x00000000fffff984 */ /* 0x000fe20000000800 */
[----:B------:R-:W-:Y:S01]  /*2960*/  @!PT LDS RZ, [RZ] ;  /* 0x00000000fffff984 */ /* 0x000fe20000000800 */
[----:B------:R2:W-:Y:S06]  /*2970*/  MEMBAR.ALL.CTA ;  /* 0x0000000000007992 */ /* 0x0005ec0000008000 */
[----:B--2---:R-:W2:Y:S01]  /*2980*/  FENCE.VIEW.ASYNC.S ;  /* 0x00000000000073c6 */ /* 0x004ea20000000000 */
[----:B------:R-:W-:Y:S01]  /*2990*/  SEL R11, R11, RZ, P1 ;  /* 0x000000ff0b0b7207 */ /* 0x000fe20000800000 */
[----:B--2---:R2:W-:Y:S01]  /*29a0*/  SYNCS.ARRIVE.TRANS64.RED.A1T0 RZ, [R0+URZ], RZ ;  /* 0x000000ff00ff79a7 */ /* 0x0045e200081004ff */
[----:B-1----:R-:W-:-:S02]  /*29b0*/  LOP3.LUT P3, RZ, R6, 0x1, RZ, 0xc0, !PT ;  /* 0x0000000106ff7812 */ /* 0x002fc4000786c0ff */
[----:B------:R-:W-:-:S04]  /*29c0*/  SEL R5, RZ, 0x1, P1 ;  /* 0x00000001ff057807 */ /* 0x000fc80000800000 */
[----:B------:R-:W-:Y:S02]  /*29d0*/  LOP3.LUT R10, R10, R5, RZ, 0x3c, !PT ;  /* 0x000000050a0a7212 */ /* 0x000fe400078e3cff */
[----:B--2---:R-:W-:-:S04]  /*29e0*/  SEL R0, RZ, 0x1, P0 ;  /* 0x00000001ff007807 */ /* 0x004fc80000000000 */
[----:B------:R-:W-:Y:S01]  /*29f0*/  LOP3.LUT R9, R9, R0, RZ, 0x3c, !PT ;  /* 0x0000000009097212 */ /* 0x000fe200078e3cff */
[----:B------:R-:W-:Y:S06]  /*2a00*/  @P3 BRA `(.L_x_46) ;  /* 0xfffffffc002c3947 */ /* 0x000fec000383ffff */
[----:B------:R-:W-:Y:S01]  /*2a10*/  ULEA UR5, UR6, UR37, 0x3 ;  /* 0x0000002506057291 */ /* 0x000fe2000f8e18ff */
[----:B------:R-:W-:-:S08]  /*2a20*/  SHF.L.U32 R3, R12, 0x1f, RZ ;  /* 0x0000001f0c037819 */ /* 0x000fd000000006ff */
[----:B------:R-:W1:Y:S02]  /*2a30*/  SYNCS.PHASECHK.TRANS64 P0, [UR5+0x90], R3 ;  /* 0x00009003ff0075a7 */ /* 0x000e640008001005 */
[----:B-1----:R-:W-:Y:S05]  /*2a40*/  @P0 BRA `(.L_x_47) ;  /* 0x0000000000080947 */ /* 0x002fea0003800000 */
[----:B------:R-:W1:Y:S02]  /*2a50*/  SYNCS.PHASECHK.TRANS64.TRYWAIT P0, [UR5+0x90], R3 ;  /* 0x00009003ff0075a7 */ /* 0x000e640008001105 */
[----:B-1----:R-:W-:Y:S05]  /*2a60*/  @!P0 BRA `(.L_x_48) ;  /* 0x0000004000c88947 */ /* 0x002fea0003800000 */
.L_x_47:
[----:B------:R-:W-:-:S04]  /*2a70*/  UIADD3 UR4, UPT, UPT, UR6, 0x1, URZ ;  /* 0x0000000106047890 */ /* 0x000fc8000fffe0ff */
[----:B------:R-:W-:-:S04]  /*2a80*/  UISETP.NE.AND UP0, UPT, UR4, 0x2, UPT ;  /* 0x000000020400788c */ /* 0x000fc8000bf05270 */
[----:B------:R-:W-:Y:S02]  /*2a90*/  USEL UR7, URZ, 0x1, UP0 ;  /* 0x00000001ff077887 */ /* 0x000fe40008000000 */
[----:B------:R-:W-:-:S04]  /*2aa0*/  USEL UR4, UR4, URZ, UP0 ;  /* 0x000000ff04047287 */ /* 0x000fc80008000000 */
[----:B------:R-:W-:Y:S01]  /*2ab0*/  ULEA UR4, UR4, UR37, 0x3 ;  /* 0x0000002504047291 */ /* 0x000fe2000f8e18ff */
[----:B-1----:R-:W-:-:S04]  /*2ac0*/  LOP3.LUT R3, R12, UR7, RZ, 0x3c, !PT ;  /* 0x000000070c037c12 */ /* 0x002fc8000f8e3cff */
[----:B------:R-:W-:-:S04]  /*2ad0*/  SHF.L.U32 R0, R3, 0x1f, RZ ;  /* 0x0000001f03007819 */ /* 0x000fc800000006ff */
[----:B------:R-:W1:Y:S02]  /*2ae0*/  SYNCS.PHASECHK.TRANS64 P0, [UR4+0x90], R0 ;  /* 0x00009000ff0075a7 */ /* 0x000e640008001004 */
[----:B-1----:R-:W-:Y:S05]  /*2af0*/  @P0 EXIT ;  /* 0x000000000000094d */ /* 0x002fea0003800000 */
[----:B------:R-:W-:Y:S02]  /*2b00*/  SHF.L.U32 R3, R3, 0x1f, RZ ;  /* 0x0000001f03037819 */ /* 0x000fe400000006ff */
[----:B------:R-:W-:-:S07]  /*2b10*/  MOV R0, UR4 ;  /* 0x0000000400007c02 */ /* 0x000fce0008000f00 */
.L_x_49:
[----:B-1----:R1:W2:Y:S02]  /*2b20*/  SYNCS.PHASECHK.TRANS64.TRYWAIT P0, [R0+URZ+0x90], R3 ;  /* 0x00009003000075a7 */ /* 0x0022a400080011ff */
[----:B--2---:R-:W-:Y:S05]  /*2b30*/  @!P0 NANOSLEEP.SYNCS 0x989680 ;  /* 0x009896800000895d */ /* 0x004fea0003900000 */
[----:B------:R-:W2:Y:S02]  /*2b40*/  @!P0 SYNCS.PHASECHK.TRANS64 P0, [R0+URZ+0x90], R3 ;  /* 0x00009003000085a7 */ /* 0x000ea400080010ff */
[----:B--2---:R-:W-:Y:S05]  /*2b50*/  @P0 EXIT ;  /* 0x000000000000094d */ /* 0x004fea0003800000 */
[----:B------:R-:W-:Y:S05]  /*2b60*/  BRA `(.L_x_49) ;  /* 0xfffffffc00ec7947 */ /* 0x000fea000383ffff */
.L_x_42:
[----:B------:R-:W-:-:S09]  /*2b70*/  UISETP.NE.AND UP1, UPT, UR8, URZ, UPT ;  /* 0x000000ff0800728c */ /* 0x000fd2000bf25270 */
[----:B------:R-:W-:Y:S05]  /*2b80*/  BRA.U UP1, `(.L_x_50) ;  /* 0x0000000d01607547 */ /* 0x000fea000b800000 */
[----:B------:R-:W-:Y:S01]  /*2b90*/  UMOV UR4, 0x40 ;  /* 0x0000004000047882 */ /* 0x000fe20000000000 */
[----:B------:R-:W-:Y:S01]  /*2ba0*/  NOP ;  /* 0x0000000000007918 */ /* 0x000fe20000000000 */
[----:B------:R-:W-:Y:S01]  /*2bb0*/  ULEA UR4, UR37, UR4, 0x18 ;  /* 0x0000000425047291 */ /* 0x000fe2000f8ec0ff */
[----:B------:R-:W-:Y:S02]  /*2bc0*/  UMOV UR5, 0x400 ;  /* 0x0000040000057882 */ /* 0x000fe40000000000 */
[----:B------:R-:W-:-:S06]  /*2bd0*/  ULEA UR37, UR37, UR5, 0x18 ;  /* 0x0000000525257291 */ /* 0x000fcc000f8ec0ff */
[----:B------:R-:W1:Y:S02]  /*2be0*/  LDS.U8 R0, [UR4+0x1c] ;  /* 0x00001c04ff007984 */ /* 0x000e640008000000 */
[----:B-1----:R-:W-:-:S13]  /*2bf0*/  ISETP.NE.AND P0, PT, R0, RZ, PT ;  /* 0x000000ff0000720c */ /* 0x002fda0003f05270 */
[----:B------:R-:W-:Y:S05]  /*2c00*/  @P0 BRA `(.L_x_51) ;  /* 0x0000000000580947 */ /* 0x000fea0003800000 */
[----:B------:R-:W-:-:S13]  /*2c10*/  ELECT P0, URZ, PT ;  /* 0x0000000000ff782f */ /* 0x000fda0003800000 */
[----:B------:R-:W-:Y:S05]  /*2c20*/  @!P0 BRA `(.L_x_52) ;  /* 0x0000000000608947 */ /* 0x000fea0003800000 */
[----:B------:R-:W-:Y:S01]  /*2c30*/  UMOV UR5, 0x10 ;  /* 0x0000001000057882 */ /* 0x000fe20000000000 */
[----:B------:R-:W-:Y:S01]  /*2c40*/  HFMA2 R0, -RZ, RZ, 0, 5.9604644775390625e-08 ;  /* 0x00000001ff007431 */ /* 0x000fe200000001ff */
[----:B------:R-:W-:-:S03]  /*2c50*/  MOV R2, 0xffff ;  /* 0x0000ffff00027802 */ /* 0x000fc60000000f00 */
[----:B------:R-:W-:Y:S04]  /*2c60*/  DEPBAR.LE SB1, 0x36 ;  /* 0x00009d800000791a */ /* 0x000fe80000000000 */
[----:B------:R-:W1:Y:S02]  /*2c70*/  UTCATOMSWS.FIND_AND_SET.ALIGN UP0, UR5, UR5 ;  /* 0x00000005000575e3 */ /* 0x000e640008000800 */
[----:B-1----:R-:W-:Y:S01]  /*2c80*/  MOV R3, UR5 ;  /* 0x0000000500037c02 */ /* 0x002fe20008000f00 */
[----:B------:R-:W-:Y:S06]  /*2c90*/  BRA.U UP0, `(.L_x_53) ;  /* 0x0000000100187547 */ /* 0x000fec000b800000 */
.L_x_54:
[----:B------:R-:W-:Y:S05]  /*2ca0*/  NANOSLEEP 0x64 ;  /* 0x000000640000795d */ /* 0x000fea0003800000 */
[----:B------:R-:W-:-:S05]  /*2cb0*/  UMOV UR5, 0x10 ;  /* 0x0000001000057882 */ /* 0x000fca0000000000 */
[----:B------:R-:W-:Y:S04]  /*2cc0*/  DEPBAR.LE SB1, 0x36 ;  /* 0x00009d800000791a */ /* 0x000fe80000000000 */
[----:B------:R-:W1:Y:S02]  /*2cd0*/  UTCATOMSWS.FIND_AND_SET.ALIGN UP0, UR5, UR5 ;  /* 0x00000005000575e3 */ /* 0x000e640008000800 */
[----:B-1----:R-:W-:Y:S01]  /*2ce0*/  MOV R3, UR5 ;  /* 0x0000000500037c02 */ /* 0x002fe20008000f00 */
[----:B------:R-:W-:Y:S05]  /*2cf0*/  BRA.U !UP0, `(.L_x_54) ;  /* 0xfffffffd08e87547 */ /* 0x000fea000b83ffff */
.L_x_53:
[-C--:B------:R-:W-:Y:S02]  /*2d00*/  SHF.L.U32 R2, R2, R3.reuse, RZ ;  /* 0x0000000302027219 */ /* 0x080fe400000006ff */
[----:B------:R-:W-:Y:S01]  /*2d10*/  SHF.L.U32 R0, R0, R3, RZ ;  /* 0x0000000300007219 */ /* 0x000fe200000006ff */
[----:B------:R-:W-:Y:S02]  /*2d20*/  IMAD.SHL.U32 R3, R3, 0x20, RZ ;  /* 0x0000002003037824 */ /* 0x000fe400078e00ff */
[----:B------:R1:W-:Y:S04]  /*2d30*/  ATOMS.OR RZ, [UR4+0x14], R2 ;  /* 0x00001402ffff798c */ /* 0x0003e8000b000004 */
[----:B------:R1:W-:Y:S04]  /*2d40*/  ATOMS.OR RZ, [UR4+0x18], R0 ;  /* 0x00001800ffff798c */ /* 0x0003e8000b000004 */
[----:B------:R1:W-:Y:S01]  /*2d50*/  STS [UR37+0x130], R3 ;  /* 0x00013003ff007988 */ /* 0x0003e20008000825 */
[----:B------:R-:W-:Y:S05]  /*2d60*/  BRA `(.L_x_52) ;  /* 0x0000000000107947 */ /* 0x000fea0003800000 */
.L_x_51:
[----:B------:R-:W-:Y:S02]  /*2d70*/  MOV R0, 0xffffffff ;  /* 0xffffffff00007802 */ /* 0x000fe40000000f00 */
[----:B------:R-:W-:-:S03]  /*2d80*/  MOV R2, 0x2db0 ;  /* 0x00002db000027802 */ /* 0x000fc60000000f00 */
[----:B------:R1:W-:Y:S04]  /*2d90*/  STS [UR37+0x130], R0 ;  /* 0x00013000ff007988 */ /* 0x0003e80008000825 */
[----:B-1-3-5:R-:W-:Y:S05]  /*2da0*/  CALL.REL.NOINC `($__internal_1_$__cuda_sm10x_tcgen05_guardrail_trap_phase_invalid_during_alloc) ;  /* 0x0000004400447944 */ /* 0x02afea0003c00000 */
.L_x_52:
[----:B------:R-:W-:Y:S05]  /*2db0*/  WARPSYNC.ALL ;  /* 0x0000000000007948 */ /* 0x000fea0003800000 */
[----:B------:R-:W2:Y:S01]  /*2dc0*/  S2UR UR6, SR_CgaCtaId ;  /* 0x00000000000679c3 */ /* 0x000ea20000008800 */
[----:B------:R-:W-:Y:S01]  /*2dd0*/  UMOV UR4, 0x400 ;  /* 0x0000040000047882 */ /* 0x000fe20000000000 */
[----:B------:R-:W-:-:S06]  /*2de0*/  NOP ;  /* 0x0000000000007918 */ /* 0x000fcc0000000000 */
[----:B------:R-:W-:Y:S06]  /*2df0*/  BAR.ARV 0x6, 0xa0 ;  /* 0x0182800000007b1d */ /* 0x000fec0000002000 */
[----:B------:R-:W4:Y:S01]  /*2e00*/  LDCU UR7, c[0x0][0x38c] ;  /* 0x00007180ff0777ac */ /* 0x000f220008000800 */
[----:B------:R-:W-:Y:S01]  /*2e10*/  IMAD.MOV.U32 R11, RZ, RZ, 0x1 ;  /* 0x00000001ff0b7424 */ /* 0x000fe200078e00ff */
[----:B------:R-:W-:Y:S01]  /*2e20*/  CS2R R8, SRZ ;  /* 0x0000000000087805 */ /* 0x000fe2000001ff00 */
[----:B------:R-:W-:Y:S01]  /*2e30*/  IMAD.MOV.U32 R10, RZ, RZ, RZ ;  /* 0x000000ffff0a7224 */ /* 0x000fe200078e00ff */
[----:B------:R-:W-:Y:S01]  /*2e40*/  UMOV UR18, URZ ;  /* 0x000000ff00127c82 */ /* 0x000fe20008000000 */
[----:B------:R-:W-:Y:S01]  /*2e50*/  UMOV UR17, URZ ;  /* 0x000000ff00117c82 */ /* 0x000fe20008000000 */
[----:B------:R-:W-:Y:S01]  /*2e60*/  UMOV UR20, 0x0 ;  /* 0x0000000000147882 */ /* 0x000fe20000000000 */
[----:B------:R-:W-:Y:S01]  /*2e70*/  UMOV UR21, 0x8100010 ;  /* 0x0810001000157882 */ /* 0x000fe20000000000 */
[----:B--2---:R-:W-:Y:S01]  /*2e80*/  ULEA UR6, UR6, UR4, 0x18 ;  /* 0x0000000406067291 */ /* 0x004fe2000f8ec0ff */
[----:B------:R-:W2:Y:S03]  /*2e90*/  LDCU UR4, c[0x0][0x38c] ;  /* 0x00007180ff0477ac */ /* 0x000ea60008000800 */
[----:B------:R-:W-:-:S02]  /*2ea0*/  UIADD3 UR11, UPT, UPT, UR6, 0x4400, URZ ;  /* 0x00004400060b7890 */ /* 0x000fc4000fffe0ff */
[----:B----4-:R-:W-:-:S03]  /*2eb0*/  UIADD3 UR7, UPT, UPT, UR7, 0x1f, URZ ;  /* 0x0000001f07077890 */ /* 0x010fc6000fffe0ff */
[----:B-1----:R-:W1:Y:S01]  /*2ec0*/  LDS R0, [UR6+0x130] ;  /* 0x00013006ff007984 */ /* 0x002e620008000800 */
[----:B------:R-:W-:Y:S02]  /*2ed0*/  UIADD3 UR12, UPT, UPT, UR6, 0xa400, URZ ;  /* 0x0000a400060c7890 */ /* 0x000fe4000fffe0ff */
[----:B------:R-:W-:Y:S02]  /*2ee0*/  USHF.R.S32.HI UR5, URZ, 0x1f, UR7 ;  /* 0x0000001fff057899 */ /* 0x000fe40008011407 */
[----:B------:R-:W-:Y:S02]  /*2ef0*/  USHF.R.U32.HI UR11, URZ, 0x4, UR11 ;  /* 0x00000004ff0b7899 */ /* 0x000fe4000801160b */
[----:B------:R-:W-:Y:S02]  /*2f00*/  ULEA.HI UR5, UR5, UR7, URZ, 0x5 ;  /* 0x0000000705057291 */ /* 0x000fe4000f8f28ff */
[----:B------:R-:W-:Y:S02]  /*2f10*/  USHF.R.U32.HI UR12, URZ, 0x4, UR12 ;  /* 0x00000004ff0c7899 */ /* 0x000fe4000801160c */
[----:B------:R-:W-:-:S02]  /*2f20*/  USHF.R.S32.HI UR5, URZ, 0x5, UR5 ;  /* 0x00000005ff057899 */ /* 0x000fc40008011405 */
[----:B------:R-:W-:Y:S02]  /*2f30*/  ULOP3.LUT UR11, UR11, 0x3fff, URZ, 0xc0, !UPT ;  /* 0x00003fff0b0b7892 */ /* 0x000fe4000f8ec0ff */
[----:B------:R-:W-:Y:S02]  /*2f40*/  UISETP.LT.AND UP0, UPT, UR5, 0x1, UPT ;  /* 0x000000010500788c */ /* 0x000fe4000bf01270 */
[----:B------:R-:W-:Y:S02]  /*2f50*/  ULOP3.LUT UR12, UR12, 0x3fff, URZ, 0xc0, !UPT ;  /* 0x00003fff0c0c7892 */ /* 0x000fe4000f8ec0ff */
[----:B------:R-:W-:Y:S02]  /*2f60*/  USEL UR10, UR5, 0x1, !UP0 ;  /* 0x00000001050a7887 */ /* 0x000fe4000c000000 */
[----:B------:R-:W-:Y:S02]  /*2f70*/  ULOP3.LUT UR11, UR11, 0x10000, URZ, 0xfc, !UPT ;  /* 0x000100000b0b7892 */ /* 0x000fe4000f8efcff */
[----:B------:R-:W-:-:S02]  /*2f80*/  ULOP3.LUT UR12, UR12, 0x10000, URZ, 0xfc, !UPT ;  /* 0x000100000c0c7892 */ /* 0x000fc4000f8efcff */
[----:B------:R-:W-:Y:S02]  /*2f90*/  UIADD3 UR10, UPT, UPT, -UR10, URZ, URZ ;  /* 0x000000ff0a0a7290 */ /* 0x000fe4000fffe1ff */
[----:B--2---:R-:W-:Y:S01]  /*2fa0*/  UISETP.GE.AND UP3, UPT, UR4, 0x1, UPT ;  /* 0x000000010400788c */ /* 0x004fe2000bf66270 */
[----:B-1----:R-:W-:-:S15]  /*2fb0*/  R2UR UR19, R0 ;  /* 0x00000000001372ca */ /* 0x002fde00000e0000 */
.L_x_61:
[----:B------:R-:W-:Y:S02]  /*2fc0*/  LEA R0, R10, UR6, 0x3 ;  /* 0x000000060a007c11 */ /* 0x000fe4000f8e18ff */
[----:B------:R-:W-:Y:S02]  /*2fd0*/  SHF.L.U32 R5, R9, 0x1f, RZ ;  /* 0x0000001f09057819 */ /* 0x000fe400000006ff */
[----:B------:R-:W-:Y:S01]  /*2fe0*/  PLOP3.LUT P0, PT, PT, PT, UP3, 0x80, 0x8 ;  /* 0x000000000008781c */ /* 0x000fe20003f0f038 */
[----:B------:R-:W-:Y:S01]  /*2ff0*/  VIADD R3, R0, 0x90 ;  /* 0x0000009000037836 */ /* 0x000fe20000000000 */
[----:B-1----:R-:W1:Y:S02]  /*3000*/  SYNCS.PHASECHK.TRANS64.TRYWAIT P1, [R0+URZ+0x80], R5 ;  /* 0x00008005000075a7 */ /* 0x002e6400080211ff */
[----:B-1--4-:R-:W-:Y:S09]  /*3010*/  @!P1 BRA `(.L_x_55) ;  /* 0x0000003c00749947 */ /* 0x012ff20003800000 */
.L_x_116:
[----:B------:R-:W-:Y:S01]  /*3020*/  LEA R4, R10, UR6, 0x4 ;  /* 0x000000060a047c11 */ /* 0x000fe2000f8e20ff */
[----:B------:R-:W-:Y:S01]  /*3030*/  @UP3 ULEA UR4, UR17, UR6, 0x3 ;  /* 0x0000000611043291 */ /* 0x000fe2000f8e18ff */
[----:B------:R-:W-:Y:S01]  /*3040*/  PLOP3.LUT P2, PT, PT, PT, PT, 0x80, 0x8 ;  /* 0x000000000008781c */ /* 0x000fe20003f4f070 */
[----:B------:R-:W-:Y:S01]  /*3050*/  ULEA UR9, UR18, UR6, 0x3 ;  /* 0x0000000612097291 */ /* 0x000fe2000f8e18ff */
[----:B------:R-:W-:Y:S02]  /*3060*/  PRMT R3, RZ, 0x654, R3 ;  /* 0x00000654ff037816 */ /* 0x000fe40000000003 */
[----:B-1----:R-:W1:Y:S01]  /*3070*/  LDS.128 R4, [R4+0x110] ;  /* 0x0001100004047984 */ /* 0x002e620000000c00 */
[----:B------:R-:W-:Y:S02]  /*3080*/  @P0 SHF.L.U32 R2, R8, 0x1f, RZ ;  /* 0x0000001f08020819 */ /* 0x000fe400000006ff */
[----:B------:R-:W-:Y:S01]  /*3090*/  SHF.L.U32 R0, R11, 0x1f, RZ ;  /* 0x0000001f0b007819 */ /* 0x000fe200000006ff */
[----:B------:R-:W-:Y:S01]  /*30a0*/  @!PT LDS RZ, [RZ] ;  /* 0x00000000fffff984 */ /* 0x000fe20000000800 */
[----:B------:R-:W-:Y:S01]  /*30b0*/  @!PT LDS RZ, [RZ] ;  /* 0x00000000fffff984 */ /* 0x000fe20000000800 */
[----:B------:R-:W-:Y:S01]  /*30c0*/  @!PT LDS RZ, [RZ] ;  /* 0x00000000fffff984 */ /* 0x000fe20000000800 */
[----:B------:R-:W-:Y:S01]  /*30d0*/  @!PT LDS RZ, [RZ] ;  /* 0x00000000fffff984 */ /* 0x000fe20000000800 */
[----:B------:R2:W-:Y:S06]  /*30e0*/  MEMBAR.ALL.CTA ;  /* 0x0000000000007992 */ /* 0x0005ec0000008000 */
[----:B--2---:R-:W2:Y:S02]  /*30f0*/  FENCE.VIEW.ASYNC.S ;  /* 0x00000000000073c6 */ /* 0x004ea40000000000 */
[----:B--2---:R2:W-:Y:S01]  /*3100*/  SYNCS.ARRIVE.TRANS64.RED.A1T0 RZ, [R3+URZ], RZ ;  /* 0x000000ff03ff79a7 */ /* 0x0045e200081004ff */
[----:B------:R2:W4:Y:S01]  /*3110*/  @P0 SYNCS.PHASECHK.TRANS64.TRYWAIT P2, [UR4], R2 ;  /* 0x00000002ff0005a7 */ /* 0x0005220008041104 */
[----:B-1----:R-:W-:Y:S01]  /*3120*/  LOP3.LUT P1, RZ, R6, 0x1, RZ, 0xc0, !PT ;  /* 0x0000000106ff7812 */ /* 0x002fe2000782c0ff */
[----:B------:R-:W1:Y:S02]  /*3130*/  SYNCS.PHASECHK.TRANS64.TRYWAIT P0, [UR9+0xc0], R0 ;  /* 0x0000c000ff0075a7 */ /* 0x000e640008001109 */
[----:B-12-4-:R-:W-:Y:S10]  /*3140*/  @!P0 BRA `(.L_x_56) ;  /* 0x0000003c003c8947 */ /* 0x016ff40003800000 */
.L_x_118:
[----:B------:R-:W-:Y:S01]  /*3150*/  IADD3 R10, PT, PT, R10, 0x1, RZ ;  /* 0x000000010a0a7810 */ /* 0x000fe20007ffe0ff */
[----:B------:R-:W-:Y:S06]  /*3160*/  BRA.U !UP3, `(.L_x_57) ;  /* 0x000000010b887547 */ /* 0x000fec000b800000 */
[----:B------:R-:W-:Y:S02]  /*3170*/  ULEA UR8, UR18, UR19, 0x6 ;  /* 0x0000001312087291 */ /* 0x000fe4000f8e30ff */
[----:B------:R-:W-:Y:S01]  /*3180*/  UPLOP3.LUT UP4, UPT, UPT, UPT, UPT, 0x40, 0x4 ;  /* 0x000000000004789c */ /* 0x000fe20003f8e870 */
[----:B------:R-:W-:Y:S01]  /*3190*/  UMOV UR16, UR10 ;  /* 0x0000000a00107c82 */ /* 0x000fe20008000000 */
[----:B------:R-:W-:Y:S01]  /*31a0*/  UMOV UR15, UR5 ;  /* 0x00000005000f7c82 */ /* 0x000fe20008000000 */
[----:B------:R-:W-:-:S08]  /*31b0*/  UMOV UR14, UR17 ;  /* 0x00000011000e7c82 */ /* 0x000fd00008000000 */
.L_x_60:
[----:B------:R-:W-:Y:S02]  /*31c0*/  UIADD3 UR16, UPT, UPT, UR16, 0x1, URZ ;  /* 0x0000000110107890 */ /* 0x000fe4000fffe0ff */
[----:B--2---:R-:W-:Y:S02]  /*31d0*/  ULEA UR7, UR14, UR6, 0x3 ;  /* 0x000000060e077291 */ /* 0x004fe4000f8e18ff */
[----:B------:R-:W-:Y:S01]  /*31e0*/  UISETP.NE.AND UP0, UPT, UR16, URZ, UPT ;  /* 0x000000ff1000728c */ /* 0x000fe2000bf05270 */
[----:B----4-:R-:W-:Y:S10]  /*31f0*/  @P2 BRA `(.L_x_58) ;  /* 0x00000000000c2947 */ /* 0x010ff40003800000 */
[----:B-1----:R-:W-:Y:S04]  /*3200*/  SHF.L.U32 R3, R8, 0x1f, RZ ;  /* 0x0000001f08037819 */ /* 0x002fe800000006ff */
[----:B------:R-:W1:Y:S02]  /*3210*/  SYNCS.PHASECHK.TRANS64.TRYWAIT P0, [UR7], R3 ;  /* 0x00000003ff0075a7 */ /* 0x000e640008001107 */
[----:B-1----:R-:W-:Y:S05]  /*3220*/  @!P0 BRA `(.L_x_59) ;  /* 0x0000003c001c8947 */ /* 0x002fea0003800000 */
.L_x_58:
[----:B------:R-:W-:Y:S01]  /*3230*/  UISETP.NE.AND UP1, UPT, UR15, 0x1, UPT ;  /* 0x000000010f00788c */ /* 0x000fe2000bf25270 */
[----:B------:R-:W-:Y:S01]  /*3240*/  PLOP3.LUT P2, PT, PT, PT, PT, 0x80, 0x8 ;  /* 0x000000000008781c */ /* 0x000fe20003f4f070 */
[----:B------:R-:W-:Y:S02]  /*3250*/  UIADD3 UR17, UPT, UPT, UR14, 0x1, URZ ;  /* 0x000000010e117890 */ /* 0x000fe4000fffe0ff */
[----:B------:R-:W-:Y:S02]  /*3260*/  ULEA UR22, UR14, UR12, 0x7 ;  /* 0x0000000c0e167291 */ /* 0x000fe4000f8e38ff */
[----:B------:R-:W-:Y:S01]  /*3270*/  UISETP.NE.AND UP2, UPT, UR17, 0x6, UPT ;  /* 0x000000061100788c */ /* 0x000fe2000bf45270 */
[----:B------:R-:W-:Y:S01]  /*3280*/  PLOP3.LUT P0, PT, PT, PT, UP1, 0x80, 0x8 ;  /* 0x000000000008781c */ /* 0x000fe20003f0f018 */
[----:B------:R-:W-:Y:S02]  /*3290*/  ULEA UR24, UR14, UR11, 0x8 ;  /* 0x0000000b0e187291 */ /* 0x000fe4000f8e40ff */
[----:B------:R-:W-:Y:S02]  /*32a0*/  USEL UR13, URZ, 0x1, UP2 ;  /* 0x00000001ff0d7887 */ /* 0x000fe40009000000 */
[----:B------:R-:W-:Y:S02]  /*32b0*/  USEL UR17, UR17, URZ, UP2 ;  /* 0x000000ff11117287 */ /* 0x000fe40009000000 */
[----:B------:R-:W-:Y:S02]  /*32c0*/  UIADD3 UR7, UPT, UPT, UR7, 0x30, URZ ;  /* 0x0000003007077890 */ /* 0x000fe4000fffe0ff */
[----:B------:R-:W-:Y:S01]  /*32d0*/  @UP1 ULEA UR4, UR17, UR6, 0x3 ;  /* 0x0000000611041291 */ /* 0x000fe2000f8e18ff */
[----:B------:R-:W-:Y:S01]  /*32e0*/  LOP3.LUT R8, R8, UR13, RZ, 0x3c, !PT ;  /* 0x0000000d08087c12 */ /* 0x000fe2000f8e3cff */
[----:B------:R-:W-:Y:S01]  /*32f0*/  UMOV UR23, 0xc0004010 ;  /* 0xc000401000177882 */ /* 0x000fe20000000000 */
[----:B------:R-:W-:Y:S01]  /*3300*/  UMOV UR25, 0xc0004010 ;  /* 0xc000401000197882 */ /* 0x000fe20000000000 */
[----:B------:R-:W-:Y:S01]  /*3310*/  UIADD3 UR15, UPT, UPT, UR15, -0x1, URZ ;  /* 0xffffffff0f0f7890 */ /* 0x000fe2000fffe0ff */
[----:B-1----:R-:W-:Y:S01]  /*3320*/  @P0 SHF.L.U32 R0, R8, 0x1f, RZ ;  /* 0x0000001f08000819 */ /* 0x002fe200000006ff */
[----:B------:R-:W-:Y:S03]  /*3330*/  UMOV UR14, UR17 ;  /* 0x00000011000e7c82 */ /* 0x000fe60008000000 */
[----:B------:R2:W4:Y:S01]  /*3340*/  @P0 SYNCS.PHASECHK.TRANS64.TRYWAIT P2, [UR4], R0 ;  /* 0x00000000ff0005a7 */ /* 0x0005220008041104 */
[----:B------:R2:W-:Y:S01]  /*3350*/  UTCQMMA gdesc[UR24], gdesc[UR22], tmem[UR8], tmem[UR20], idesc[UR21], UP4 ;  /* 0x00ff1416180075ea */ /* 0x0005e2000a000308 */
[----:B------:R-:W-:Y:S01]  /*3360*/  UPLOP3.LUT UP4, UPT, UPT, UPT, UPT, 0x80, 0x8 ;  /* 0x000000000008789c */ /* 0x000fe20003f8f070 */
[----:B------:R2:W-:Y:S01]  /*3370*/  UTCBAR [UR7], URZ ;  /* 0x000000ff070073e9 */ /* 0x0005e200080000ff */
[----:B------:R-:W-:Y:S09]  /*3380*/  BRA.U UP0, `(.L_x_60) ;  /* 0xfffffffd008c7547 */ /* 0x000ff2000b83ffff */
.L_x_57:
[----:B------:R-:W-:Y:S01]  /*3390*/  UIADD3 UR18, UPT, UPT, UR18, 0x1, URZ ;  /* 0x0000000112127890 */ /* 0x000fe2000fffe0ff */
[C---:B------:R-:W-:Y:S01]  /*33a0*/  ISETP.NE.AND P0, PT, R10.reuse, 0x2, PT ;  /* 0x000000020a00780c */ /* 0x040fe20003f05270 */
[----:B------:R-:W-:Y:S02]  /*33b0*/  UIADD3 UR9, UPT, UPT, UR9, 0xa0, URZ ;  /* 0x000000a009097890 */ /* 0x000fe4000fffe0ff */
[----:B------:R-:W-:Y:S01]  /*33c0*/  UISETP.NE.AND UP0, UPT, UR18, 0x4, UPT ;  /* 0x000000041200788c */ /* 0x000fe2000bf05270 */
[----:B-12---:R-:W-:Y:S02]  /*33d0*/  SEL R0, RZ, 0x1, P0 ;  /* 0x00000001ff007807 */ /* 0x006fe40000000000 */
[----:B------:R-:W-:Y:S01]  /*33e0*/  SEL R10, R10, RZ, P0 ;  /* 0x000000ff0a0a7207 */ /* 0x000fe20000000000 */
[----:B------:R-:W-:Y:S01]  /*33f0*/  USEL UR4, URZ, 0x1, UP0 ;  /* 0x00000001ff047887 */ /* 0x000fe20008000000 */
[----:B------:R-:W-:Y:S01]  /*3400*/  LOP3.LUT R9, R9, R0, RZ, 0x3c, !PT ;  /* 0x0000000009097212 */ /* 0x000fe200078e3cff */
[----:B------:R-:W-:Y:S01]  /*3410*/  USEL UR18, UR18, URZ, UP0 ;  /* 0x000000ff12127287 */ /* 0x000fe20008000000 */
[----:B------:R1:W-:Y:S03]  /*3420*/  UTCBAR [UR9], URZ ;  /* 0x000000ff090073e9 */ /* 0x0003e600080000ff */
[----:B------:R-:W-:Y:S01]  /*3430*/  LOP3.LUT R11, R11, UR4, RZ, 0x3c, !PT ;  /* 0x000000040b0b7c12 */ /* 0x000fe2000f8e3cff */
[----:B------:R-:W-:Y:S07]  /*3440*/  @P1 BRA `(.L_x_61) ;  /* 0xfffffff800dc1947 */ /* 0x000fee000383ffff */
[----:B------:R-:W2:Y:S01]  /*3450*/  S2UR UR4, SR_CgaCtaId ;  /* 0x00000000000479c3 */ /* 0x000ea20000008800 */
[----:B------:R-:W-:Y:S01]  /*3460*/  ELECT P0, URZ, PT ;  /* 0x0000000000ff782f */ /* 0x000fe20003800000 */
[----:B------:R-:W-:Y:S01]  /*3470*/  IMAD.MOV.U32 R0, RZ, RZ, 0x1 ;  /* 0x00000001ff007424 */ /* 0x000fe200078e00ff */
[----:B------:R-:W-:Y:S01]  /*3480*/  UIADD3 UR6, UPT, UPT, UR6, 0xc0, URZ ;  /* 0x000000c006067890 */ /* 0x000fe2000fffe0ff */
[----:B------:R-:W-:Y:S01]  /*3490*/  SHF.L.U32 R3, R11, 0x1f, RZ ;  /* 0x0000001f0b037819 */ /* 0x000fe200000006ff */
[----:B------:R-:W-:-:S03]  /*34a0*/  UMOV UR5, 0x40 ;  /* 0x0000004000057882 */ /* 0x000fc60000000000 */
[----:B------:R-:W-:Y:S01]  /*34b0*/  UVIRTCOUNT.DEALLOC.SMPOOL 0x80 ;  /* 0x000000800000784c */ /* 0x000fe20000000000 */
[----:B--2---:R-:W-:Y:S02]  /*34c0*/  ULEA UR4, UR4, UR5, 0x18 ;  /* 0x0000000504047291 */ /* 0x004fe4000f8ec0ff */
[----:B------:R-:W-:-:S07]  /*34d0*/  ULEA UR5, UR18, UR6, 0x3 ;  /* 0x0000000612057291 */ /* 0x000fce000f8e18ff */
[----:B------:R2:W-:Y:S02]  /*34e0*/  @P0 STS.U8 [UR4+0x1c], R0 ;  /* 0x00001c00ff000988 */ /* 0x0005e40008000004 */
[----:B------:R-:W3:Y:S02]  /*34f0*/  SYNCS.PHASECHK.TRANS64.TRYWAIT P0, [UR5], R3 ;  /* 0x00000003ff0075a7 */ /* 0x000ee40008001105 */
[----:B--23--:R-:W-:Y:S05]  /*3500*/  @!P0 BRA `(.L_x_62) ;  /* 0x00000038007c8947 */ /* 0x00cfea0003800000 */
.L_x_121:
[----:B------:R-:W-:-:S04]  /*3510*/  UIADD3 UR7, UPT, UPT, UR18, 0x1, URZ ;  /* 0x0000000112077890 */ /* 0x000fc8000fffe0ff */
[----:B------:R-:W-:-:S04]  /*3520*/  UISETP.NE.AND UP0, UPT, UR7, 0x4, UPT ;  /* 0x000000040700788c */ /* 0x000fc8000bf05270 */
[----:B------:R-:W-:Y:S02]  /*3530*/  USEL UR8, URZ, 0x1, UP0 ;  /* 0x00000001ff087887 */ /* 0x000fe40008000000 */
[----:B------:R-:W-:-:S04]  /*3540*/  USEL UR7, UR7, URZ, UP0 ;  /* 0x000000ff07077287 */ /* 0x000fc80008000000 */
[----:B------:R-:W-:Y:S01]  /*3550*/  ULEA UR5, UR7, UR6, 0x3 ;  /* 0x0000000607057291 */ /* 0x000fe2000f8e18ff */
[----:B------:R-:W-:-:S04]  /*3560*/  LOP3.LUT R2, R11, UR8, RZ, 0x3c, !PT ;  /* 0x000000080b027c12 */ /* 0x000fc8000f8e3cff */
[----:B--2---:R-:W-:-:S04]  /*3570*/  SHF.L.U32 R3, R2, 0x1f, RZ ;  /* 0x0000001f02037819 */ /* 0x004fc800000006ff */
[----:B------:R-:W2:Y:S02]  /*3580*/  SYNCS.PHASECHK.TRANS64.TRYWAIT P0, [UR5], R3 ;  /* 0x00000003ff0075a7 */ /* 0x000ea40008001105 */
[----:B--2---:R-:W-:Y:S05]  /*3590*/  @!P0 BRA `(.L_x_63) ;  /* 0x0000003800708947 */ /* 0x004fea0003800000 */
.L_x_123:
        /* <DEDUP_REMOVED lines=9> */
.L_x_125:
[----:B------:R-:W-:-:S04]  /*3630*/  UIADD3 UR7, UPT, UPT, UR7, 0x1, URZ ;  /* 0x0000000107077890 */ /* 0x000fc8000fffe0ff */
[----:B------:R-:W-:-:S04]  /*3640*/  UISETP.NE.AND UP0, UPT, UR7, 0x4, UPT ;  /* 0x000000040700788c */ /* 0x000fc8000bf05270 */
[----:B------:R-:W-:Y:S02]  /*3650*/  USEL UR5, URZ, 0x1, UP0 ;  /* 0x00000001ff057887 */ /* 0x000fe40008000000 */
[----:B------:R-:W-:-:S04]  /*3660*/  USEL UR7, UR7, URZ, UP0 ;  /* 0x000000ff07077287 */ /* 0x000fc80008000000 */
[----:B------:R-:W-:Y:S01]  /*3670*/  ULEA UR7, UR7, UR6, 0x3 ;  /* 0x0000000607077291 */ /* 0x000fe2000f8e18ff */
[----:B--2---:R-:W-:-:S04]  /*3680*/  LOP3.LUT R3, R2, UR5, RZ, 0x3c, !PT ;  /* 0x0000000502037c12 */ /* 0x004fc8000f8e3cff */
[----:B------:R-:W-:-:S04]  /*3690*/  SHF.L.U32 R3, R3, 0x1f, RZ ;  /* 0x0000001f03037819 */ /* 0x000fc800000006ff */
[----:B------:R-:W2:Y:S02]  /*36a0*/  SYNCS.PHASECHK.TRANS64.TRYWAIT P0, [UR7], R3 ;  /* 0x00000003ff0075a7 */ /* 0x000ea40008001107 */
[----:B--2---:R-:W-:Y:S05]  /*36b0*/  @!P0 BRA `(.L_x_65) ;  /* 0x0000003800588947 */ /* 0x004fea0003800000 */
.L_x_127:
[----:B------:R-:W-:Y:S01]  /*36c0*/  NOP ;  /* 0x0000000000007918 */ /* 0x000fe20000000000 */
[----:B--2---:R-:W2:Y:S01]  /*36d0*/  LDS R0, [UR4+0x14] ;  /* 0x00001404ff007984 */ /* 0x004ea20008000800 */
[----:B------:R-:W-:Y:S01]  /*36e0*/  ULOP3.LUT UR6, UR19, 0xffff, URZ, 0xc0, !UPT ;  /* 0x0000ffff13067892 */ /* 0x000fe2000f8ec0ff */
[----:B------:R-:W-:Y:S01]  /*36f0*/  UMOV UR8, 0xffff ;  /* 0x0000ffff00087882 */ /* 0x000fe20000000000 */
[----:B------:R-:W-:Y:S02]  /*3700*/  UMOV UR5, 0x1 ;  /* 0x0000000100057882 */ /* 0x000fe40000000000 */
[----:B------:R-:W-:-:S04]  /*3710*/  USHF.R.U32.HI UR6, URZ, 0x5, UR6 ;  /* 0x00000005ff067899 */ /* 0x000fc80008011606 */
[----:B------:R-:W-:Y:S02]  /*3720*/  USHF.L.U32 UR8, UR8, UR6, URZ ;  /* 0x0000000608087299 */ /* 0x000fe400080006ff */
[----:B------:R-:W-:-:S04]  /*3730*/  USHF.L.U32 UR5, UR5, UR6, URZ ;  /* 0x0000000605057299 */ /* 0x000fc800080006ff */
[----:B--2---:R-:W-:-:S04]  /*3740*/  LOP3.LUT R0, R0, UR8, RZ, 0xc0, !PT ;  /* 0x0000000800007c12 */ /* 0x004fc8000f8ec0ff */
[----:B------:R-:W-:-:S13]  /*3750*/  ISETP.NE.AND P0, PT, R0, UR8, PT ;  /* 0x0000000800007c0c */ /* 0x000fda000bf05270 */
[----:B------:R-:W-:Y:S05]  /*3760*/  @P0 BRA `(.L_x_66) ;  /* 0x0000000000580947 */ /* 0x000fea0003800000 */
[----:B------:R-:W2:Y:S02]  /*3770*/  LDS R0, [UR4+0x18] ;  /* 0x00001804ff007984 */ /* 0x000ea40008000800 */
[----:B--2---:R-:W-:-:S04]  /*3780*/  LOP3.LUT R0, R0, UR5, RZ, 0xc0, !PT ;  /* 0x0000000500007c12 */ /* 0x004fc8000f8ec0ff */
[----:B------:R-:W-:-:S13]  /*3790*/  ISETP.NE.AND P0, PT, R0, UR5, PT ;  /* 0x0000000500007c0c */ /* 0x000fda000bf05270 */
[----:B------:R-:W-:Y:S05]  /*37a0*/  @P0 BRA `(.L_x_67) ;  /* 0x00000000003c0947 */ /* 0x000fea0003800000 */
[----:B------:R-:W2:Y:S01]  /*37b0*/  S2R R2, SR_LANEID ;  /* 0x0000000000027919 */ /* 0x000ea20000000000 */
[----:B------:R-:W-:Y:S01]  /*37c0*/  ULOP3.LUT UR8, URZ, UR8, URZ, 0x33, !UPT ;  /* 0x00000008ff087292 */ /* 0x000fe2000f8e33ff */
[----:B------:R-:W-:Y:S01]  /*37d0*/  LOP3.LUT R4, RZ, UR5, RZ, 0x33, !PT ;  /* 0x00000005ff047c12 */ /* 0x000fe2000f8e33ff */
[----:B------:R-:W-:Y:S02]  /*37e0*/  VOTEU.ANY UR7, UPT, PT ;  /* 0x0000000000077886 */ /* 0x000fe400038e0100 */
[----:B------:R-:W-:Y:S01]  /*37f0*/  UFLO.U32 UR7, UR7 ;  /* 0x00000007000772bd */ /* 0x000fe200080e0000 */
[----:B------:R-:W3:Y:S01]  /*3800*/  REDUX UR5, R4 ;  /* 0x00000000040573c4 */ /* 0x000ee20000000000 */
[----:B------:R-:W-:-:S06]  /*3810*/  IMAD.U32 R0, RZ, RZ, UR8 ;  /* 0x00000008ff007e24 */ /* 0x000fcc000f8e00ff */
[----:B------:R1:W-:Y:S01]  /*3820*/  UTCATOMSWS.AND URZ, UR8 ;  /* 0x0000000800ff79e3 */ /* 0x0003e20008000000 */
[----:B------:R-:W4:Y:S01]  /*3830*/  REDUX UR6, R0 ;  /* 0x00000000000673c4 */ /* 0x000f220000000000 */
[----:B--2---:R-:W-:Y:S01]  /*3840*/  ISETP.EQ.U32.AND P0, PT, R2, UR7, PT ;  /* 0x0000000702007c0c */ /* 0x004fe2000bf02070 */
[----:B---3--:R-:W-:Y:S01]  /*3850*/  IMAD.U32 R2, RZ, RZ, UR5 ;  /* 0x00000005ff027e24 */ /* 0x008fe2000f8e00ff */
[----:B----4-:R-:W-:-:S11]  /*3860*/  MOV R3, UR6 ;  /* 0x0000000600037c02 */ /* 0x010fd60008000f00 */
[----:B------:R1:W-:Y:S04]  /*3870*/  @P0 ATOMS.AND RZ, [UR4+0x14], R3 ;  /* 0x00001403ffff098c */ /* 0x0003e8000a800004 */
[----:B------:R1:W-:Y:S01]  /*3880*/  @P0 ATOMS.AND RZ, [UR4+0x18], R2 ;  /* 0x00001802ffff098c */ /* 0x0003e2000a800004 */
[----:B------:R-:W-:Y:S05]  /*3890*/  BRA `(.L_x_68) ;  /* 0x0000000000147947 */ /* 0x000fea0003800000 */
.L_x_67:
[----:B------:R-:W-:Y:S02]  /*38a0*/  MOV R2, 0x38c0 ;  /* 0x000038c000027802 */ /* 0x000fe40000000f00 */
[----:B-1--45:R-:W-:Y:S05]  /*38b0*/  CALL.REL.NOINC `($__internal_0_$__cuda_sm10x_tcgen05_guardrail_trap_col_being_dealloced_not_returned_by_alloc) ;  /* 0x0000003800747944 */ /* 0x032fea0003c00000 */
[----:B------:R-:W-:Y:S05]  /*38c0*/  BRA `(.L_x_68) ;  /* 0x0000000000087947 */ /* 0x000fea0003800000 */
.L_x_66:
[----:B------:R-:W-:Y:S02]  /*38d0*/  MOV R2, 0x38f0 ;  /* 0x000038f000027802 */ /* 0x000fe40000000f00 */
[----:B-1--45:R-:W-:Y:S05]  /*38e0*/  CALL.REL.NOINC `($__internal_2_$__cuda_sm10x_tcgen05_guardrail_trap_unallocated_columns_being_dealloced) ;  /* 0x0000003800807944 */ /* 0x032fea0003c00000 */
.L_x_68:
[----:B------:R-:W-:Y:S01]  /*38f0*/  NOP ;  /* 0x0000000000007918 */ /* 0x000fe20000000000 */
[----:B-1----:R-:W-:Y:S05]  /*3900*/  EXIT ;  /* 0x000000000000794d */ /* 0x002fea0003800000 */
.L_x_50:
[----:B------:R-:W-:-:S09]  /*3910*/  UISETP.NE.OR UP2, UPT, UR8, 0x3, !UP2 ;  /* 0x000000030800788c */ /* 0x000fd2000d745670 */
[----:B------:R-:W-:Y:S05]  /*3920*/  BRA.U UP2, `(.L_x_69) ;  /* 0x0000000902c87547 */ /* 0x000fea000b800000 */
[----:B------:R-:W1:Y:S01]  /*3930*/  LDCU.64 UR6, c[0x0][0x888] ;  /* 0x00011100ff0677ac */ /* 0x000e620008000a00 */
[----:B------:R-:W2:Y:S01]  /*3940*/  LDC R0, c[0x0][0xb30] ;  /* 0x0002cc00ff007b82 */ /* 0x000ea20000000800 */
[----:B------:R-:W-:Y:S01]  /*3950*/  IMAD.MOV.U32 R30, RZ, RZ, 0x1 ;  /* 0x00000001ff1e7424 */ /* 0x000fe200078e00ff */
[----:B------:R-:W-:Y:S01]  /*3960*/  CS2R R28, SRZ ;  /* 0x00000000001c7805 */ /* 0x000fe2000001ff00 */
[----:B------:R-:W4:Y:S01]  /*3970*/  LDCU.64 UR4, c[0x0][0x890] ;  /* 0x00011200ff0477ac */ /* 0x000f220008000a00 */
[----:B------:R-:W-:Y:S01]  /*3980*/  IMAD.MOV.U32 R25, RZ, RZ, 0x2000 ;  /* 0x00002000ff197424 */ /* 0x000fe200078e00ff */
[----:B------:R-:W-:-:S03]  /*3990*/  UMOV UR8, 0x400 ;  /* 0x0000040000087882 */ /* 0x000fc60000000000 */
[----:B------:R-:W3:Y:S01]  /*39a0*/  LDC R19, c[0x0][0x370] ;  /* 0x0000dc00ff137b82 */ /* 0x000ee20000000800 */
[----:B------:R-:W-:-:S07]  /*39b0*/  UPLOP3.LUT UP1, UPT, UPT, UPT, UPT, 0x40, 0x4 ;  /* 0x000000000004789c */ /* 0x000fce0003f2e870 */
[----:B------:R-:W3:Y:S01]  /*39c0*/  LDC R2, c[0x0][0xb0c] ;  /* 0x0002c300ff027b82 */ /* 0x000ee20000000800 */
[----:B-1----:R-:W-:Y:S02]  /*39d0*/  UISETP.NE.U32.AND UP2, UPT, UR6, URZ, UPT ;  /* 0x000000ff0600728c */ /* 0x002fe4000bf45070 */
[----:B------:R-:W-:Y:S02]  /*39e0*/  ULEA UR6, UR37, UR8, 0x18 ;  /* 0x0000000825067291 */ /* 0x000fe4000f8ec0ff */
[----:B------:R-:W-:Y:S02]  /*39f0*/  UISETP.NE.AND.EX UP2, UPT, UR7, URZ, UPT, UP2 ;  /* 0x000000ff0700728c */ /* 0x000fe4000bf45320 */
[----:B------:R-:W-:Y:S01]  /*3a00*/  UIADD3 UR7, UPT, UPT, UR6, 0x60, URZ ;  /* 0x0000006006077890 */ /* 0x000fe2000fffe0ff */
[----:B------:R-:W1:Y:S01]  /*3a10*/  LDC R18, c[0x0][0xb20] ;  /* 0x0002c800ff127b82 */ /* 0x000e620000000800 */
[----:B----4-:R-:W-:Y:S01]  /*3a20*/  UISETP.NE.U32.AND UP3, UPT, UR4, URZ, UPT ;  /* 0x000000ff0400728c */ /* 0x010fe2000bf65070 */
[----:B--2---:R-:W-:Y:S01]  /*3a30*/  ISETP.NE.AND P1, PT, R0, 0x1, PT ;  /* 0x000000010000780c */ /* 0x004fe20003f25270 */
[----:B------:R-:W-:-:S02]  /*3a40*/  UPRMT UR37, UR37, 0x654, UR7 ;  /* 0x0000065425257896 */ /* 0x000fc40008000007 */
[----:B------:R-:W-:-:S03]  /*3a50*/  UISETP.NE.AND.EX UP3, UPT, UR5, URZ, UPT, UP3 ;  /* 0x000000ff0500728c */ /* 0x000fc6000bf65330 */
[----:B------:R-:W2:Y:S08]  /*3a60*/  LDC.64 R32, c[0x0][0x348] ;  /* 0x0000d200ff207b82 */ /* 0x000eb00000000a00 */
[----:B------:R-:W4:Y:S08]  /*3a70*/  LDC.64 R16, c[0x0][0xb10] ;  /* 0x0002c400ff107b82 */ /* 0x000f300000000a00 */
[----:B------:R-:W1:Y:S08]  /*3a80*/  LDC.64 R6, c[0x0][0xb18] ;  /* 0x0002c600ff067b82 */ /* 0x000e700000000a00 */
[----:B------:R-:W1:Y:S08]  /*3a90*/  LDC.64 R4, c[0x0][0xb28] ;  /* 0x0002ca00ff047b82 */ /* 0x000e700000000a00 */
[----:B---3--:R-:W1:Y:S02]  /*3aa0*/  LDC R24, c[0x0][0x374] ;  /* 0x0000dd00ff187b82 */ /* 0x008e640000000800 */
.L_x_77:
[C---:B------:R-:W-:Y:S02]  /*3ab0*/  LEA R0, R29.reuse, UR6, 0x3 ;  /* 0x000000061d007c11 */ /* 0x040fe4000f8e18ff */
[----:B------:R-:W-:Y:S02]  /*3ac0*/  SHF.L.U32 R3, R28, 0x1f, RZ ;  /* 0x0000001f1c037819 */ /* 0x000fe400000006ff */
[----:B------:R-:W-:Y:S02]  /*3ad0*/  LEA R20, R29, UR6, 0x4 ;  /* 0x000000061d147c11 */ /* 0x000fe4000f8e20ff */
[----:B---3--:R-:W3:Y:S02]  /*3ae0*/  SYNCS.PHASECHK.TRANS64.TRYWAIT P0, [R0+URZ+0x80], R3 ;  /* 0x00008003000075a7 */ /* 0x008ee400080011ff */
[----:B---3--:R-:W-:Y:S05]  /*3af0*/  @!P0 BRA `(.L_x_70) ;  /* 0x0000003400608947 */ /* 0x008fea0003800000 */
.L_x_128:
[----:B------:R-:W-:Y:S01]  /*3b00*/  ISETP.GE.AND P0, PT, R72, 0x1, PT ;  /* 0x000000014800780c */ /* 0x000fe20003f06270 */
[----:B------:R-:W1:Y:S01]  /*3b10*/  LDS.128 R20, [R20+0x110] ;  /* 0x0001100014147984 */ /* 0x000e620000000c00 */
[----:B------:R-:W-:Y:S01]  /*3b20*/  ISETP.NE.U32.AND P4, PT, RZ, UR4, PT ;  /* 0x00000004ff007c0c */ /* 0x000fe2000bf85070 */
[----:B---3--:R-:W-:Y:S01]  /*3b30*/  VIADD R0, R0, 0x90 ;  /* 0x0000009000007836 */ /* 0x008fe20000000000 */
[----:B------:R-:W-:Y:S02]  /*3b40*/  SHF.L.U32 R26, R30, 0x1f, RZ ;  /* 0x0000001f1e1a7819 */ /* 0x000fe400000006ff */
[----:B------:R-:W-:Y:S02]  /*3b50*/  ISETP.NE.AND.EX P4, PT, RZ, UR5, PT, P4 ;  /* 0x00000005ff007c0c */ /* 0x000fe4000bf85340 */
[----:B------:R-:W-:Y:S01]  /*3b60*/  PRMT R0, RZ, 0x654, R0 ;  /* 0x00000654ff007816 */ /* 0x000fe20000000000 */
[----:B------:R-:W-:Y:S01]  /*3b70*/  @!PT LDS RZ, [RZ] ;  /* 0x00000000fffff984 */ /* 0x000fe20000000800 */
[----:B------:R-:W-:Y:S01]  /*3b80*/  @!PT LDS RZ, [RZ] ;  /* 0x00000000fffff984 */ /* 0x000fe20000000800 */
[----:B------:R-:W-:Y:S01]  /*3b90*/  @!PT LDS RZ, [RZ] ;  /* 0x00000000fffff984 */ /* 0x000fe20000000800 */
[----:B------:R-:W-:Y:S01]  /*3ba0*/  @!PT LDS RZ, [RZ] ;  /* 0x00000000fffff984 */ /* 0x000fe20000000800 */
[----:B------:R3:W-:Y:S06]  /*3bb0*/  MEMBAR.ALL.CTA ;  /* 0x0000000000007992 */ /* 0x0007ec0000008000 */
[----:B---3--:R-:W3:Y:S02]  /*3bc0*/  FENCE.VIEW.ASYNC.S ;  /* 0x00000000000073c6 */ /* 0x008ee40000000000 */
[----:B---3--:R3:W-:Y:S01]  /*3bd0*/  SYNCS.ARRIVE.TRANS64.RED.A1T0 RZ, [R0+URZ], RZ ;  /* 0x000000ff00ff79a7 */ /* 0x0087e200081004ff */
[----:B-1----:R-:W-:Y:S11]  /*3be0*/  LOP3.LUT P3, RZ, R22, 0x1, RZ, 0xc0, !PT ;  /* 0x0000000116ff7812 */ /* 0x002ff6000786c0ff */
[----:B------:R-:W-:Y:S02]  /*3bf0*/  @!UPT UIADD3 URZ, UPT, UPT, URZ, URZ, URZ ;  /* 0x000000fffffff290 */ /* 0x000fe4000fffe0ff */
[----:B------:R-:W-:Y:S02]  /*3c00*/  @P3 MOV R13, R20 ;  /* 0x00000014000d3202 */ /* 0x000fe40000000f00 */
[----:B------:R-:W-:Y:S01]  /*3c10*/  @P3 LOP3.LUT R8, R21, 0xffff, RZ, 0xc0, !PT ;  /* 0x0000ffff15083812 */ /* 0x000fe200078ec0ff */
[----:B---3--:R-:W-:Y:S06]  /*3c20*/  @!P0 BRA `(.L_x_71) ;  /* 0x0000000000a48947 */ /* 0x008fec0003800000 */
[----:B------:R-:W-:Y:S01]  /*3c30*/  IMAD.HI.U32 R31, R24, R7, RZ ;  /* 0x00000007181f7227 */ /* 0x000fe200078e00ff */
[----:B------:R-:W-:Y:S02]  /*3c40*/  ISETP.NE.AND P0, PT, R6, 0x1, PT ;  /* 0x000000010600780c */ /* 0x000fe40003f05270 */
[----:B------:R-:W-:Y:S01]  /*3c50*/  ISETP.NE.AND P2, PT, R72, 0x1, PT ;  /* 0x000000014800780c */ /* 0x000fe20003f45270 */
[----:B----4-:R-:W-:Y:S01]  /*3c60*/  IMAD.HI.U32 R34, R19, R16, RZ ;  /* 0x0000001013227227 */ /* 0x010fe200078e00ff */
[----:B------:R-:W-:Y:S02]  /*3c70*/  SHF.R.U32.HI R31, RZ, R18, R31 ;  /* 0x00000012ff1f7219 */ /* 0x000fe4000001161f */
[----:B------:R-:W-:Y:S01]  /*3c80*/  ISETP.NE.AND P5, PT, R2, 0x1, PT ;  /* 0x000000010200780c */ /* 0x000fe20003fa5270 */
[----:B------:R-:W-:Y:S01]  /*3c90*/  IMAD.HI.U32 R36, R13, R16, RZ ;  /* 0x000000100d247227 */ /* 0x000fe200078e00ff */
[----:B------:R-:W-:Y:S02]  /*3ca0*/  SHF.R.U32.HI R34, RZ, R17, R34 ;  /* 0x00000011ff227219 */ /* 0x000fe40000011622 */
[----:B------:R-:W-:Y:S01]  /*3cb0*/  SEL R3, R24, R31, !P0 ;  /* 0x0000001f18037207 */ /* 0x000fe20004000000 */
[C---:B------:R-:W-:Y:S01]  /*3cc0*/  IMAD.HI.U32 R31, R8.reuse, R7, RZ ;  /* 0x00000007081f7227 */ /* 0x040fe200078e00ff */
[----:B------:R-:W-:Y:S02]  /*3cd0*/  SEL R11, R19, R34, !P5 ;  /* 0x00000022130b7207 */ /* 0x000fe40006800000 */
[----:B------:R-:W-:Y:S01]  /*3ce0*/  SHF.R.U32.HI R36, RZ, R17, R36 ;  /* 0x00000011ff247219 */ /* 0x000fe20000011624 */
[----:B------:R-:W-:Y:S01]  /*3cf0*/  IMAD.HI.U32 R38, R3, R4, RZ ;  /* 0x0000000403267227 */ /* 0x000fe200078e00ff */
[----:B------:R-:W-:Y:S03]  /*3d00*/  SHF.R.U32.HI R31, RZ, R18, R31 ;  /* 0x00000012ff1f7219 */ /* 0x000fe6000001161f */
[----:B------:R-:W-:Y:S01]  /*3d10*/  IMAD.HI.U32 R34, R11, R4, RZ ;  /* 0x000000040b227227 */ /* 0x000fe200078e00ff */
[----:B------:R-:W-:Y:S02]  /*3d20*/  @P2 SHF.R.U32.HI R3, RZ, R5, R38 ;  /* 0x00000005ff032219 */ /* 0x000fe40000011626 */
[----:B------:R-:W-:Y:S02]  /*3d30*/  SEL R9, R8, R31, !P0 ;  /* 0x0000001f08097207 */ /* 0x000fe40004000000 */
[----:B------:R-:W-:Y:S01]  /*3d40*/  @P2 SHF.R.U32.HI R11, RZ, R5, R34 ;  /* 0x00000005ff0b2219 */ /* 0x000fe20000011622 */
[C---:B------:R-:W-:Y:S01]  /*3d50*/  IMAD R10, R72.reuse, R3, RZ ;  /* 0x00000003480a7224 */ /* 0x040fe200078e02ff */
[----:B------:R-:W-:Y:S01]  /*3d60*/  SEL R3, R13, R36, !P5 ;  /* 0x000000240d037207 */ /* 0x000fe20006800000 */
[C---:B------:R-:W-:Y:S03]  /*3d70*/  IMAD.HI.U32 R14, R9.reuse, R4, RZ ;  /* 0x00000004090e7227 */ /* 0x040fe600078e00ff */
[----:B------:R-:W-:Y:S01]  /*3d80*/  ISETP.GE.AND P0, PT, R9, R10, PT ;  /* 0x0000000a0900720c */ /* 0x000fe20003f06270 */
[C---:B------:R-:W-:Y:S01]  /*3d90*/  IMAD R12, R72.reuse, R11, RZ ;  /* 0x0000000b480c7224 */ /* 0x040fe200078e02ff */
[-C--:B------:R-:W-:Y:S04]  /*3da0*/  SHF.R.U32.HI R14, RZ, R5.reuse, R14 ;  /* 0x00000005ff0e7219 */ /* 0x080fe8000001160e */
[----:B------:R-:W-:Y:S02]  /*3db0*/  ISETP.GE.OR P0, PT, R3, R12, P0 ;  /* 0x0000000c0300720c */ /* 0x000fe40000706670 */
[----:B------:R-:W-:Y:S05]  /*3dc0*/  SEL R15, R9, R14, !P2 ;  /* 0x0000000e090f7207 */ /* 0x000fea0005000000 */
[----:B------:R-:W-:Y:S04]  /*3dd0*/  IMAD.MOV R14, RZ, RZ, -R15 ;  /* 0x000000ffff0e7224 */ /* 0x000fe800078e0a0f */
[----:B------:R-:W-:Y:S02]  /*3de0*/  IMAD R14, R72, R14, R9 ;  /* 0x0000000e480e7224 */ /* 0x000fe400078e0209 */
[C---:B------:R-:W-:Y:S05]  /*3df0*/  @!P0 IMAD.HI.U32 R10, R3.reuse, R4, RZ ;  /* 0x00000004030a8227 */ /* 0x040fea00078e00ff */
[----:B------:R-:W-:Y:S04]  /*3e00*/  @!P0 SHF.R.U32.HI R10, RZ, R5, R10 ;  /* 0x00000005ff0a8219 */ /* 0x000fe8000001160a */
[----:B------:R-:W-:Y:S01]  /*3e10*/  @!P0 SEL R0, R3, R10, !P2 ;  /* 0x0000000a03008207 */ /* 0x000fe20005000000 */
[----:B------:R-:W-:Y:S03]  /*3e20*/  IMAD.MOV R10, RZ, RZ, -R3 ;  /* 0x000000ffff0a7224 */ /* 0x000fe600078e0a03 */
[----:B------:R-:W-:Y:S01]  /*3e30*/  @!P0 IADD3 R15, PT, PT, R15, -R0, RZ ;  /* 0x800000000f0f8210 */ /* 0x000fe20007ffe0ff */
[----:B------:R-:W-:Y:S01]  /*3e40*/  @!P0 IMAD R0, R11, R14, R0 ;  /* 0x0000000e0b008224 */ /* 0x000fe200078e0200 */
[----:B------:R-:W-:Y:S01]  /*3e50*/  IADD3 R11, PT, PT, -R9, RZ, RZ ;  /* 0x000000ff090b7210 */ /* 0x000fe20007ffe1ff */
[----:B------:R-:W-:Y:S02]  /*3e60*/  IMAD R13, R2, R10, R13 ;  /* 0x0000000a020d7224 */ /* 0x000fe400078e020d */
[----:B------:R-:W-:Y:S02]  /*3e70*/  @!P0 IMAD R9, R15, R72, R3 ;  /* 0x000000480f098224 */ /* 0x000fe400078e0203 */
[----:B------:R-:W-:Y:S02]  /*3e80*/  @!P0 IMAD.MOV.U32 R3, RZ, RZ, R0 ;  /* 0x000000ffff038224 */ /* 0x000fe400078e0000 */
[----:B------:R-:W-:Y:S02]  /*3e90*/  IMAD R8, R6, R11, R8 ;  /* 0x0000000b06087224 */ /* 0x000fe400078e0208 */
[----:B------:R-:W-:Y:S02]  /*3ea0*/  IMAD R13, R3, R2, R13 ;  /* 0x00000002030d7224 */ /* 0x000fe400078e020d */
[----:B------:R-:W-:Y:S02]  /*3eb0*/  IMAD R8, R9, R6, R8 ;  /* 0x0000000609087224 */ /* 0x000fe400078e0208 */
.L_x_71:
[----:B------:R-:W-:Y:S05]  /*3ec0*/  BRA.U UP1, `(.L_x_72) ;  /* 0x0000000101107547 */ /* 0x000fea000b800000 */
[----:B------:R-:W-:Y:S04]  /*3ed0*/  MOV R0, UR13 ;  /* 0x0000000d00007c02 */ /* 0x000fe80008000f00 */
[----:B------:R-:W-:Y:S04]  /*3ee0*/  SHF.L.U32 R3, R0, 0x1f, RZ ;  /* 0x0000001f00037819 */ /* 0x000fe800000006ff */
[----:B------:R-:W1:Y:S02]  /*3ef0*/  SYNCS.PHASECHK.TRANS64.TRYWAIT P0, [UR6+0x78], R3 ;  /* 0x00007803ff0075a7 */ /* 0x000e640008001106 */
[----:B-1----:R-:W-:Y:S05]  /*3f00*/  @!P0 BRA `(.L_x_73) ;  /* 0x0000003000708947 */ /* 0x002fea0003800000 */
.L_x_72:
[----:B------:R-:W-:Y:S05]  /*3f10*/  BRA.U !UP3, `(.L_x_74) ;  /* 0x000000010b347547 */ /* 0x000fea000b800000 */
[----:B------:R-:W-:Y:S01]  /*3f20*/  UPLOP3.LUT UP0, UPT, UPT, UPT, UP2, 0x80, 0x8 ;  /* 0x000000000008789c */ /* 0x000fe20003f0f020 */
[----:B-1----:R-:W-:Y:S02]  /*3f30*/  HFMA2 R0, -RZ, RZ, 0, 5.9604644775390625e-08 ;  /* 0x00000001ff007431 */ /* 0x002fe400000001ff */
[----:B------:R-:W-:Y:S03]  /*3f40*/  IMAD.MOV.U32 R164, RZ, RZ, 0x1 ;  /* 0x00000001ffa47424 */ /* 0x000fe600078e00ff */
[----:B------:R-:W-:Y:S05]  /*3f50*/  PLOP3.LUT P0, PT, PT, PT, UP0, 0x80, 0x8 ;  /* 0x000000000008781c */ /* 0x000fea0003f0f008 */
[----:B------:R-:W1:Y:S01]  /*3f60*/  @UP0 LDCU.64 UR8, c[0x0][0x888] ;  /* 0x00011100ff0807ac */ /* 0x000e620008000a00 */
[----:B------:R-:W-:Y:S07]  /*3f70*/  @UP0 UIMAD UR7, UR36, UR4, URZ ;  /* 0x00000004240702a4 */ /* 0x000fee000f8e02ff */
[----:B------:R-:W-:Y:S01]  /*3f80*/  @!P0 PRMT R164, R0, 0x7610, R164 ;  /* 0x0000761000a48816 */ /* 0x000fe200000000a4 */
[----:B-1----:R-:W-:Y:S03]  /*3f90*/  @UP0 UIMAD.WIDE UR8, UR7, 0x4, UR8 ;  /* 0x00000004070808a5 */ /* 0x002fe6000f8e0208 */
[----:B------:R-:W1:Y:S03]  /*3fa0*/  @!UP0 LDCU UR7, c[0x0][0x880] ;  /* 0x00011000ff0787ac */ /* 0x000e660008000800 */
[----:B------:R-:W-:Y:S01]  /*3fb0*/  IMAD.U32 R10, RZ, RZ, UR8 ;  /* 0x00000008ff0a7e24 */ /* 0x000fe2000f8e00ff */
[----:B------:R-:W-:Y:S05]  /*3fc0*/  MOV R11, UR9 ;  /* 0x00000009000b7c02 */ /* 0x000fea0008000f00 */
[----:B-----5:R3:W5:Y:S02]  /*3fd0*/  @P0 LDG.E R81, desc[UR40][R10.64] ;  /* 0x000000280a510981 */ /* 0x020764000c1e1900 */
[----:B-1-3--:R-:W-:Y:S07]  /*3fe0*/  @!P0 IMAD.U32 R81, RZ, RZ, UR7 ;  /* 0x00000007ff518e24 */ /* 0x00afee000f8e00ff */
.L_x_74:
[----:B-----5:R-:W-:Y:S01]  /*3ff0*/  @!P4 FSETP.EQ.AND P5, PT, R81, RZ, PT ;  /* 0x000000ff5100c20b */ /* 0x020fe20003fa2000 */
[----:B------:R-:W-:Y:S01]  /*4000*/  @!UPT UIADD3 URZ, UPT, UPT, URZ, URZ, URZ ;  /* 0x000000fffffff290 */ /* 0x000fe2000fffe0ff */
[----:B------:R-:W-:Y:S11]  /*4010*/  @!P4 BRA `(.L_x_75) ;  /* 0x000000000014c947 */ /* 0x000ff60003800000 */
[----:B------:R-:W-:Y:S02]  /*4020*/  LOP3.LUT P0, RZ, R164, 0xff, RZ, 0xc0, !PT ;  /* 0x000000ffa4ff7812 */ /* 0x000fe4000780c0ff */
[----:B------:R-:W-:Y:S04]  /*4030*/  PLOP3.LUT P5, PT, PT, PT, UP0, 0x80, 0x8 ;  /* 0x000000000008781c */ /* 0x000fe80003faf008 */
[----:B------:R-:W-:Y:S07]  /*4040*/  PLOP3.LUT P5, PT, P5, PT, PT, 0x8, 0x80 ;  /* 0x000000000080781c */ /* 0x000fee0002fae170 */
[----:B------:R-:W-:Y:S11]  /*4050*/  @P0 FSETP.EQ.AND P5, PT, R81, RZ, PT ;  /* 0x000000ff5100020b */ /* 0x000ff60003fa2000 */
[----:B------:R-:W-:Y:S02]  /*4060*/  @!UPT UIADD3 URZ, UPT, UPT, URZ, URZ, URZ ;  /* 0x000000fffffff290 */ /* 0x000fe4000fffe0ff */
.L_x_75:
[----:B------:R-:W3:Y:S01]  /*4070*/  SYNCS.PHASECHK.TRANS64.TRYWAIT P4, [UR6+0x68], R26 ;  /* 0x0000681aff0075a7 */ /* 0x000ee20008081106 */
[----:B------:R-:W-:Y:S01]  /*4080*/  @P3 SHF.R.U32.HI R27, RZ, 0x10, R21 ;  /* 0x00000010ff1b3819 */ /* 0x000fe20000011615 */
[----:B------:R-:W-:Y:S01]  /*4090*/  VIADD R29, R29, 0x1 ;  /* 0x000000011d1d7836 */ /* 0x000fe20000000000 */
[----:B------:R-:W5:Y:S08]  /*40a0*/  LDC.64 R14, c[0x0][0xb10] ;  /* 0x0002c400ff0e7b82 */ /* 0x000f700000000a00 */
[----:B------:R-:W2:Y:S08]  /*40b0*/  LDC.64 R10, c[0x0][0xb18] ;  /* 0x0002c600ff0a7b82 */ /* 0x000eb00000000a00 */
[----:B-1----:R-:W1:Y:S08]  /*40c0*/  @!P1 LDC R0, c[0x0][0xb20] ;  /* 0x0002c800ff009b82 */ /* 0x002e700000000800 */
[----:B------:R-:W4:Y:S01]  /*40d0*/  @!P1 LDC R3, c[0x0][0xb0c] ;  /* 0x0002c300ff039b82 */ /* 0x000f220000000800 */
[----:B-----5:R-:W-:Y:S05]  /*40e0*/  @!P1 IMAD.HI.U32 R14, R13, R14, RZ ;  /* 0x0000000e0d0e9227 */ /* 0x020fea00078e00ff */
[----:B------:R-:W-:Y:S01]  /*40f0*/  @!P1 SHF.R.U32.HI R14, RZ, R15, R14 ;  /* 0x0000000fff0e9219 */ /* 0x000fe2000001160e */
[----:B--2---:R-:W-:Y:S01]  /*4100*/  @!P1 IMAD.HI.U32 R11, R8, R11, RZ ;  /* 0x0000000b080b9227 */ /* 0x004fe200078e00ff */
[----:B------:R-:W-:Y:S04]  /*4110*/  @!P1 ISETP.NE.AND P0, PT, R10, 0x1, PT ;  /* 0x000000010a00980c */ /* 0x000fe80003f05270 */
[----:B-1----:R-:W-:Y:S02]  /*4120*/  @!P1 SHF.R.U32.HI R9, RZ, R0, R11 ;  /* 0x00000000ff099219 */ /* 0x002fe4000001160b */
[----:B----4-:R-:W-:Y:S02]  /*4130*/  @!P1 ISETP.NE.AND P2, PT, R3, 0x1, PT ;  /* 0x000000010300980c */ /* 0x010fe40003f45270 */
[----:B------:R-:W-:Y:S02]  /*4140*/  @!P1 SEL R9, R8, R9, !P0 ;  /* 0x0000000908099207 */ /* 0x000fe40004000000 */
[----:B------:R-:W-:Y:S02]  /*4150*/  ELECT P0, URZ, PT ;  /* 0x0000000000ff782f */ /* 0x000fe40003800000 */
[----:B------:R-:W-:Y:S05]  /*4160*/  @!P1 SEL R14, R13, R14, !P2 ;  /* 0x0000000e0d0e9207 */ /* 0x000fea0005000000 */
[----:B------:R-:W-:Y:S02]  /*4170*/  @!P1 IMAD.IADD R0, R9, 0x1, -R14 ;  /* 0x0000000109009824 */ /* 0x000fe400078e0a0e */
[----:B------:R-:W-:Y:S02]  /*4180*/  @!P1 IMAD.IADD R9, R14, 0x1, -R9 ;  /* 0x000000010e099824 */ /* 0x000fe400078e0a09 */
[----:B------:R-:W-:Y:S02]  /*4190*/  @!P1 IMAD R13, R0, R3, R13 ;  /* 0x00000003000d9224 */ /* 0x000fe400078e020d */
[----:B------:R-:W-:Y:S01]  /*41a0*/  @!P1 IMAD R8, R9, R10, R8 ;  /* 0x0000000a09089224 */ /* 0x000fe200078e0208 */
[----:B---3--:R-:W-:Y:S06]  /*41b0*/  @!P4 BRA `(.L_x_76) ;  /* 0x0000002c00dcc947 */ /* 0x008fec0003800000 */
.L_x_131:
[----:B------:R-:W-:Y:S01]  /*41c0*/  PLOP3.LUT P5, PT, P5, P0, PT, 0xf2, 0x2f ;  /* 0x00000000002f781c */ /* 0x000fe20002fa1e72 */
[----:B------:R-:W-:Y:S01]  /*41d0*/  UMOV UR14, 0x0 ;  /* 0x00000000000e7882 */ /* 0x000fe20000000000 */
[----:B------:R-:W-:Y:S01]  /*41e0*/  LOP3.LUT R30, R30, 0x1, RZ, 0x3c, !PT ;  /* 0x000000011e1e7812 */ /* 0x000fe200078e3cff */
[----:B------:R-:W-:Y:S01]  /*41f0*/  UMOV UR15, 0x10000000 ;  /* 0x10000000000f7882 */ /* 0x000fe20000000000 */
[----:B------:R-:W-:Y:S01]  /*4200*/  UMOV UR12, UR36 ;  /* 0x00000024000c7c82 */ /* 0x000fe20008000000 */
[----:B------:R-:W-:Y:S08]  /*4210*/  @P3 R2UR UR36, R27 ;  /* 0x000000001b2432ca */ /* 0x000ff000000e0000 */
[----:B-1----:R-:W-:Y:S01]  /*4220*/  @!P5 IADD3 R3, P0, PT, R32, 0x580, RZ ;  /* 0x000005802003d810 */ /* 0x002fe20007f1e0ff */
[----:B------:R-:W-:Y:S01]  /*4230*/  @!P5 IMAD.SHL.U32 R155, R155, 0x40, RZ ;  /* 0x000000409b9bd824 */ /* 0x000fe200078e00ff */
[----:B------:R-:W-:Y:S01]  /*4240*/  VOTEU.ALL UP1, P5 ;  /* 0x0000000000ff7886 */ /* 0x000fe20002820000 */
[----:B------:R-:W-:Y:S01]  /*4250*/  @!P5 IMAD.SHL.U32 R165, R165, 0x80, RZ ;  /* 0x00000080a5a5d824 */ /* 0x000fe200078e00ff */
[----:B------:R-:W-:Y:S01]  /*4260*/  @!P5 R2UR UR8, R3 ;  /* 0x000000000308d2ca */ /* 0x000fe200000e0000 */
[----:B------:R-:W-:Y:S01]  /*4270*/  @!P5 IMAD.X R0, RZ, RZ, R33, P0 ;  /* 0x000000ffff00d224 */ /* 0x000fe200000e0621 */
[----:B------:R-:W-:Y:S01]  /*4280*/  @!P5 R2UR UR10, R155 ;  /* 0x000000009b0ad2ca */ /* 0x000fe200000e0000 */
[----:B------:R-:W-:Y:S01]  /*4290*/  @!UP1 UIADD3 UR9, UPT, UPT, UR6, 0x60, URZ ;  /* 0x0000006006099890 */ /* 0x000fe2000fffe0ff */
[----:B------:R-:W-:Y:S01]  /*42a0*/  @!P5 R2UR UR11, R165 ;  /* 0x00000000a50bd2ca */ /* 0x000fe200000e0000 */
[----:B------:R-:W-:Y:S01]  /*42b0*/  IMAD.IADD R155, R8, 0x1, R143 ;  /* 0x00000001089b7824 */ /* 0x000fe200078e028f */
[----:B------:R-:W-:Y:S01]  /*42c0*/  @!P5 R2UR UR7, R0 ;  /* 0x000000000007d2ca */ /* 0x000fe200000e0000 */
[----:B------:R-:W-:Y:S01]  /*42d0*/  IMAD.IADD R165, R13, 0x1, R154 ;  /* 0x000000010da57824 */ /* 0x000fe200078e029a */
[C---:B------:R-:W-:Y:S04]  /*42e0*/  ISETP.NE.AND P0, PT, R29.reuse, 0x2, PT ;  /* 0x000000021d00780c */ /* 0x040fe80003f05270 */
[----:B------:R-:W-:Y:S01]  /*42f0*/  SEL R3, RZ, 0x1, P0 ;  /* 0x00000001ff037807 */ /* 0x000fe20000000000 */
[----:B------:R-:W-:Y:S01]  /*4300*/  IMAD.U32 R10, RZ, RZ, UR8 ;  /* 0x00000008ff0a7e24 */ /* 0x000fe2000f8e00ff */
[----:B------:R-:W-:Y:S01]  /*4310*/  @!UP1 UIADD3 UR8, UPT, UPT, UR6, 0x200, URZ ;  /* 0x0000020006089890 */ /* 0x000fe2000fffe0ff */
[----:B------:R-:W-:Y:S01]  /*4320*/  SEL R29, R29, RZ, P0 ;  /* 0x000000ff1d1d7207 */ /* 0x000fe20000000000 */
[----:B------:R-:W-:Y:S01]  /*4330*/  VOTEU.ALL UP1, P5 ;  /* 0x0000000000ff7886 */ /* 0x000fe20002820000 */
[----:B------:R-:W-:Y:S02]  /*4340*/  LOP3.LUT R28, R28, R3, RZ, 0x3c, !PT ;  /* 0x000000031c1c7212 */ /* 0x000fe400078e3cff */
[----:B------:R-:W-:Y:S01]  /*4350*/  IMAD.U32 R11, RZ, RZ, UR7 ;  /* 0x00000007ff0b7e24 */ /* 0x000fe2000f8e00ff */
[----:B------:R-:W-:Y:S04]  /*4360*/  @!P5 R2UR UR16, R10 ;  /* 0x000000000a10d2ca */ /* 0x000fe800000e0000 */
[----:B------:R-:W-:Y:S11]  /*4370*/  @!P5 R2UR UR17, R11 ;  /* 0x000000000b11d2ca */ /* 0x000ff600000e0000 */
[----:B------:R-:W-:Y:S02]  /*4380*/  @!UPT UIADD3 URZ, UPT, UPT, URZ, URZ, URZ ;  /* 0x000000fffffff290 */ /* 0x000fe4000fffe0ff */
[----:B------:R3:W-:Y:S01]  /*4390*/  @!UP1 UTMALDG.3D [UR8], [UR16], desc[UR14] ;  /* 0x00000e08100095b4 */ /* 0x0007e20008011000 */
[----:B------:R3:W-:Y:S01]  /*43a0*/  @!P5 SYNCS.ARRIVE.TRANS64.RED.A0TR RZ, [UR6+0x60], R25 ;  /* 0x00006019ffffd9a7 */ /* 0x0007e20008300406 */
[----:B------:R-:W-:Y:S01]  /*43b0*/  UPLOP3.LUT UP1, UPT, UPT, UPT, UPT, 0x80, 0x8 ;  /* 0x000000000008789c */ /* 0x000fe20003f2f070 */
[----:B------:R-:W-:Y:S01]  /*43c0*/  SYNCS.ARRIVE.TRANS64.RED.A1T0 RZ, [UR37], RZ ;  /* 0x000000ffffff79a7 */ /* 0x000fe20008100425 */
[----:B------:R-:W-:Y:S09]  /*43d0*/  @P3 BRA `(.L_x_77) ;  /* 0xfffffff400b43947 */ /* 0x000ff2000383ffff */
[----:B------:R-:W-:Y:S07]  /*43e0*/  MOV R0, UR6 ;  /* 0x0000000600007c02 */ /* 0x000fee0008000f00 */
.L_x_78:
[----:B-1----:R-:W-:-:S04]  /*43f0*/  SHF.L.U32 R3, R30, 0x1f, RZ ;  /* 0x0000001f1e037819 */ /* 0x002fc800000006ff */
[----:B------:R1:W2:Y:S03]  /*4400*/  SYNCS.PHASECHK.TRANS64.TRYWAIT P0, [R0+URZ+0x68], R3 ;  /* 0x00006803000075a7 */ /* 0x0002a600080011ff */
[----:B--2---:R-:W-:Y:S05]  /*4410*/  @!P0 NANOSLEEP.SYNCS 0x989680 ;  /* 0x009896800000895d */ /* 0x004fea0003900000 */
[----:B------:R-:W2:Y:S02]  /*4420*/  @!P0 SYNCS.PHASECHK.TRANS64 P0, [R0+URZ+0x68], R3 ;  /* 0x00006803000085a7 */ /* 0x000ea400080010ff */
[----:B--23--:R-:W-:Y:S05]  /*4430*/  @P0 EXIT ;  /* 0x000000000000094d */ /* 0x00cfea0003800000 */
[----:B------:R-:W-:Y:S05]  /*4440*/  BRA `(.L_x_78) ;  /* 0xfffffffc00e87947 */ /* 0x000fea000383ffff */
.L_x_69:
[----:B------:R-:W-:-:S06]  /*4450*/  UISETP.GE.AND UP1, UPT, UR8, 0x4, UPT ;  /* 0x000000040800788c */ /* 0x000fcc000bf26270 */
[----:B------:R-:W-:-:S13]  /*4460*/  PLOP3.LUT P0, PT, PT, PT, UP1, 0x80, 0x8 ;  /* 0x000000000008781c */ /* 0x000fda0003f0f018 */
[----:B------:R-:W-:Y:S05]  /*4470*/  @!P0 EXIT ;  /* 0x000000000000894d */ /* 0x000fea0003800000 */
[----:B------:R-:W-:Y:S01]  /*4480*/  BAR.SYNC.DEFER_BLOCKING 0x6, 0xa0 ;  /* 0x0182800000007b1d */ /* 0x000fe20000010000 */
[C---:B------:R-:W-:Y:S02]  /*4490*/  IMAD.SHL.U32 R3, R166.reuse, 0x40, RZ ;  /* 0x00000040a6037824 */ /* 0x040fe400078e00ff */
[----:B------:R-:W-:Y:S02]  /*44a0*/  HFMA2 R76, -RZ, RZ, 0, 0 ;  /* 0x00000000ff4c7431 */ /* 0x000fe400000001ff */
[C---:B------:R-:W-:Y:S01]  /*44b0*/  IMAD.SHL.U32 R168, R166.reuse, 0x8, RZ ;  /* 0x00000008a6a87824 */ /* 0x040fe200078e00ff */
[----:B------:R-:W-:Y:S01]  /*44c0*/  CS2R R174, SRZ ;  /* 0x0000000000ae7805 */ /* 0x000fe2000001ff00 */
[----:B------:R-:W-:Y:S01]  /*44d0*/  IMAD.U32 R79, R166, 0x10000, RZ ;  /* 0x00010000a64f7824 */ /* 0x000fe200078e00ff */
[----:B------:R-:W-:Y:S01]  /*44e0*/  UMOV UR43, 0x400 ;  /* 0x00000400002b7882 */ /* 0x000fe20000000000 */
[----:B------:R-:W-:Y:S01]  /*44f0*/  LOP3.LUT R5, R3, 0x180, RZ, 0xc0, !PT ;  /* 0x0000018003057812 */ /* 0x000fe200078ec0ff */
[----:B------:R-:W-:Y:S01]  /*4500*/  ULEA UR43, UR37, UR43, 0x18 ;  /* 0x0000002b252b7291 */ /* 0x000fe2000f8ec0ff */
[----:B------:R-:W1:Y:S01]  /*4510*/  LDC R167, c[0x0][0x370] ;  /* 0x0000dc00ffa77b82 */ /* 0x000e620000000800 */
[----:B------:R-:W-:Y:S01]  /*4520*/  LOP3.LUT R79, R79, 0x600000, RZ, 0xc0, !PT ;  /* 0x006000004f4f7812 */ /* 0x000fe200078ec0ff */
[----:B------:R-:W-:Y:S01]  /*4530*/  IMAD.MOV.U32 R181, RZ, RZ, RZ ;  /* 0x000000ffffb57224 */ /* 0x000fe200078e00ff */
[----:B------:R-:W-:Y:S01]  /*4540*/  LOP3.LUT R168, R5, 0x30, R168, 0xf8, !PT ;  /* 0x0000003005a87812 */ /* 0x000fe200078ef8a8 */
[----:B------:R-:W-:Y:S01]  /*4550*/  UIADD3 UR4, UPT, UPT, UR43, 0x2200, URZ ;  /* 0x000022002b047890 */ /* 0x000fe2000fffe0ff */
[----:B------:R-:W-:Y:S01]  /*4560*/  IMAD.MOV.U32 R173, RZ, RZ, RZ ;  /* 0x000000ffffad7224 */ /* 0x000fe200078e00ff */
[----:B------:R-:W2:Y:S01]  /*4570*/  LDCU.64 UR46, c[0x0][0x348] ;  /* 0x00006900ff2e77ac */ /* 0x000ea20008000a00 */
[----:B------:R-:W-:Y:S01]  /*4580*/  LOP3.LUT R168, R168, 0x1e40, R3, 0xf8, !PT ;  /* 0x00001e40a8a87812 */ /* 0x000fe200078ef803 */
[----:B------:R-:W4:Y:S01]  /*4590*/  LDC R74, c[0x0][0xb0c] ;  /* 0x0002c300ff4a7b82 */ /* 0x000f220000000800 */
[----:B------:R-:W-:Y:S01]  /*45a0*/  IMAD.SHL.U32 R3, R166, 0x10, RZ ;  /* 0x00000010a6037824 */ /* 0x000fe200078e00ff */
[----:B------:R-:W-:Y:S01]  /*45b0*/  MOV R179, UR4 ;  /* 0x0000000400b37c02 */ /* 0x000fe20008000f00 */
[----:B------:R-:W1:Y:S03]  /*45c0*/  LDCU.64 UR38, c[0x0][0x888] ;  /* 0x00011100ff2677ac */ /* 0x000e660008000a00 */
[C---:B------:R-:W-:Y:S01]  /*45d0*/  LOP3.LUT R5, R3.reuse, 0x20, RZ, 0xc0, !PT ;  /* 0x0000002003057812 */ /* 0x040fe200078ec0ff */
[----:B------:R-:W3:Y:S01]  /*45e0*/  LDS R0, [UR43+0x130] ;  /* 0x0001302bff007984 */ /* 0x000ee20008000800 */
[----:B------:R-:W1:Y:S01]  /*45f0*/  LDC R170, c[0x0][0xb20] ;  /* 0x0002c800ffaa7b82 */ /* 0x000e620000000800 */
[----:B------:R-:W-:Y:S01]  /*4600*/  LOP3.LUT R3, R3, 0x40, RZ, 0xc0, !PT ;  /* 0x0000004003037812 */ /* 0x000fe200078ec0ff */
[----:B------:R-:W-:-:S06]  /*4610*/  UIADD3 UR42, UPT, UPT, UR43, 0x200, URZ ;  /* 0x000002002b2a7890 */ /* 0x000fcc000fffe0ff */
[----:B------:R-:W1:Y:S08]  /*4620*/  LDC R73, c[0x0][0xb30] ;  /* 0x0002cc00ff497b82 */ /* 0x000e700000000800 */
[----:B------:R-:W1:Y:S08]  /*4630*/  LDC.64 R152, c[0x0][0xb10] ;  /* 0x0002c400ff987b82 */ /* 0x000e700000000a00 */
[----:B------:R-:W1:Y:S08]  /*4640*/  LDC.64 R70, c[0x0][0xb18] ;  /* 0x0002c600ff467b82 */ /* 0x000e700000000a00 */
[----:B------:R-:W1:Y:S01]  /*4650*/  LDC.64 R148, c[0x0][0x888] ;  /* 0x00022200ff947b82 */ /* 0x000e620000000a00 */
[----:B---3--:R-:W-:-:S07]  /*4660*/  IMAD.IADD R79, R0, 0x1, R79 ;  /* 0x00000001004f7824 */ /* 0x008fce00078e024f */
[----:B------:R-:W3:Y:S01]  /*4670*/  LDC.64 R68, c[0x0][0xb28] ;  /* 0x0002ca00ff447b82 */ /* 0x000ee20000000a00 */
[----:B------:R-:W-:-:S05]  /*4680*/  VIADD R0, R168, UR43 ;  /* 0x0000002ba8007c36 */ /* 0x000fca0008000000 */
[--C-:B------:R-:W-:Y:S02]  /*4690*/  IADD3 R178, PT, PT, -R5, 0x200, R0.reuse ;  /* 0x0000020005b27810 */ /* 0x100fe40007ffe100 */
[----:B------:R-:W1:Y:S01]  /*46a0*/  LDC.64 R150, c[0x0][0x890] ;  /* 0x00022400ff967b82 */ /* 0x000e620000000a00 */
[----:B------:R-:W-:Y:S02]  /*46b0*/  IADD3 R177, PT, PT, -R3, 0x200, R0 ;  /* 0x0000020003b17810 */ /* 0x000fe40007ffe100 */
[----:B------:R-:W-:-:S05]  /*46c0*/  IMAD.IADD R176, R178, 0x1, -R3 ;  /* 0x00000001b2b07824 */ /* 0x000fca00078e0a03 */
[----:B------:R-:W1:Y:S08]  /*46d0*/  LDC.64 R146, c[0x0][0x8b0] ;  /* 0x00022c00ff927b82 */ /* 0x000e700000000a00 */
[----:B------:R-:W1:Y:S08]  /*46e0*/  LDC.64 R144, c[0x0][0x8a8] ;  /* 0x00022a00ff907b82 */ /* 0x000e700000000a00 */
[----:B--2-4-:R-:W1:Y:S02]  /*46f0*/  LDC R172, c[0x0][0x374] ;  /* 0x0000dd00ffac7b82 */ /* 0x014e640000000800 */
.L_x_96:
[C---:B------:R-:W-:Y:S02]  /*4700*/  LEA R0, R181.reuse, UR43, 0x3 ;  /* 0x0000002bb5007c11 */ /* 0x040fe4000f8e18ff */
[----:B------:R-:W-:Y:S02]  /*4710*/  SHF.L.U32 R3, R174, 0x1f, RZ ;  /* 0x0000001fae037819 */ /* 0x000fe400000006ff */
[----:B------:R-:W-:Y:S02]  /*4720*/  LEA R16, R181, UR43, 0x4 ;  /* 0x0000002bb5107c11 */ /* 0x000fe4000f8e20ff */
[----:B--2---:R-:W2:Y:S02]  /*4730*/  SYNCS.PHASECHK.TRANS64.TRYWAIT P0, [R0+URZ+0x80], R3 ;  /* 0x00008003000075a7 */ /* 0x004ea400080011ff */
[----:B-12---:R-:W-:Y:S05]  /*4740*/  @!P0 BRA `(.L_x_79) ;  /* 0x0000002800908947 */ /* 0x006fea0003800000 */
.L_x_132:
[----:B------:R-:W4:Y:S01]  /*4750*/  LDC.64 R12, c[0x0][0xb10] ;  /* 0x0002c400ff0c7b82 */ /* 0x000f220000000a00 */
[----:B------:R-:W3:Y:S01]  /*4760*/  LDS.128 R16, [R16+0x110] ;  /* 0x0001100010107984 */ /* 0x000ee20000000c00 */
[----:B-1----:R-:W-:Y:S01]  /*4770*/  ISETP.NE.AND P1, PT, R73, 0x1, PT ;  /* 0x000000014900780c */ /* 0x002fe20003f25270 */
[----:B--2---:R-:W-:Y:S01]  /*4780*/  VIADD R0, R0, 0x90 ;  /* 0x0000009000007836 */ /* 0x004fe20000000000 */
[----:B------:R-:W-:Y:S04]  /*4790*/  ISETP.GE.AND P0, PT, R72, 0x1, PT ;  /* 0x000000014800780c */ /* 0x000fe80003f06270 */
[----:B------:R-:W1:Y:S01]  /*47a0*/  LDC.64 R10, c[0x0][0xb18] ;  /* 0x0002c600ff0a7b82 */ /* 0x000e620000000a00 */
[----:B------:R-:W-:Y:S01]  /*47b0*/  PRMT R0, RZ, 0x654, R0 ;  /* 0x00000654ff007816 */ /* 0x000fe20000000000 */
[----:B------:R-:W-:Y:S01]  /*47c0*/  @!PT LDS RZ, [RZ] ;  /* 0x00000000fffff984 */ /* 0x000fe20000000800 */
[----:B------:R-:W-:Y:S01]  /*47d0*/  @!PT LDS RZ, [RZ] ;  /* 0x00000000fffff984 */ /* 0x000fe20000000800 */
[----:B------:R-:W-:Y:S01]  /*47e0*/  @!PT LDS RZ, [RZ] ;  /* 0x00000000fffff984 */ /* 0x000fe20000000800 */
[----:B------:R-:W-:Y:S01]  /*47f0*/  @!PT LDS RZ, [RZ] ;  /* 0x00000000fffff984 */ /* 0x000fe20000000800 */
[----:B------:R2:W-:Y:S06]  /*4800*/  MEMBAR.ALL.CTA ;  /* 0x0000000000007992 */ /* 0x0005ec0000008000 */
[----:B--2---:R-:W2:Y:S01]  /*4810*/  FENCE.VIEW.ASYNC.S ;  /* 0x00000000000073c6 */ /* 0x004ea20000000000 */
[----:B------:R-:W1:Y:S08]  /*4820*/  @!P1 LDC R14, c[0x0][0xb20] ;  /* 0x0002c800ff0e9b82 */ /* 0x000e700000000800 */
[----:B------:R-:W1:Y:S01]  /*4830*/  @!P1 LDC R9, c[0x0][0xb0c] ;  /* 0x0002c300ff099b82 */ /* 0x000e620000000800 */
[----:B--2---:R2:W-:Y:S01]  /*4840*/  SYNCS.ARRIVE.TRANS64.RED.A1T0 RZ, [R0+URZ], RZ ;  /* 0x000000ff00ff79a7 */ /* 0x0045e200081004ff */
[----:B---3--:R-:W-:Y:S04]  /*4850*/  LOP3.LUT P4, RZ, R18, 0x1, RZ, 0xc0, !PT ;  /* 0x0000000112ff7812 */ /* 0x008fe8000788c0ff */
[----:B------:R-:W-:Y:S09]  /*4860*/  P2R R180, PR, RZ, 0x10 ;  /* 0x00000010ffb47803 */ /* 0x000ff20000000000 */
[----:B------:R-:W-:Y:S02]  /*4870*/  @P4 MOV R77, R16 ;  /* 0x00000010004d4202 */ /* 0x000fe40000000f00 */
[----:B------:R-:W-:Y:S01]  /*4880*/  @P4 LOP3.LUT R75, R17, 0xffff, RZ, 0xc0, !PT ;  /* 0x0000ffff114b4812 */ /* 0x000fe200078ec0ff */
[----:B--2-4-:R-:W-:Y:S06]  /*4890*/  @!P0 BRA `(.L_x_80) ;  /* 0x0000000000a48947 */ /* 0x014fec0003800000 */
[----:B------:R-:W-:Y:S01]  /*48a0*/  IMAD.HI.U32 R21, R172, R71, RZ ;  /* 0x00000047ac157227 */ /* 0x000fe200078e00ff */
[----:B------:R-:W-:Y:S02]  /*48b0*/  ISETP.NE.AND P0, PT, R70, 0x1, PT ;  /* 0x000000014600780c */ /* 0x000fe40003f05270 */
[----:B------:R-:W-:Y:S01]  /*48c0*/  ISETP.NE.AND P2, PT, R72, 0x1, PT ;  /* 0x000000014800780c */ /* 0x000fe20003f45270 */
[----:B------:R-:W-:Y:S01]  /*48d0*/  IMAD.HI.U32 R20, R167, R152, RZ ;  /* 0x00000098a7147227 */ /* 0x000fe200078e00ff */
[----:B------:R-:W-:Y:S02]  /*48e0*/  SHF.R.U32.HI R21, RZ, R170, R21 ;  /* 0x000000aaff157219 */ /* 0x000fe40000011615 */
[----:B------:R-:W-:Y:S01]  /*48f0*/  ISETP.NE.AND P3, PT, R74, 0x1, PT ;  /* 0x000000014a00780c */ /* 0x000fe20003f65270 */
[----:B------:R-:W-:Y:S01]  /*4900*/  IMAD.HI.U32 R24, R77, R152, RZ ;  /* 0x000000984d187227 */ /* 0x000fe200078e00ff */
[----:B------:R-:W-:Y:S02]  /*4910*/  SHF.R.U32.HI R20, RZ, R153, R20 ;  /* 0x00000099ff147219 */ /* 0x000fe40000011614 */
[----:B------:R-:W-:Y:S01]  /*4920*/  SEL R3, R172, R21, !P0 ;  /* 0x00000015ac037207 */ /* 0x000fe20004000000 */
[----:B------:R-:W-:Y:S01]  /*4930*/  IMAD.HI.U32 R21, R75, R71, RZ ;  /* 0x000000474b157227 */ /* 0x000fe200078e00ff */
[----:B------:R-:W-:Y:S02]  /*4940*/  SEL R7, R167, R20, !P3 ;  /* 0x00000014a7077207 */ /* 0x000fe40005800000 */
[----:B------:R-:W-:Y:S01]  /*4950*/  SHF.R.U32.HI R24, RZ, R153, R24 ;  /* 0x00000099ff187219 */ /* 0x000fe20000011618 */
[-C--:B------:R-:W-:Y:S04]  /*4960*/  IMAD.HI.U32 R20, R3, R68.reuse, RZ ;  /* 0x0000004403147227 */ /* 0x080fe800078e00ff */
[----:B------:R-:W-:Y:S01]  /*4970*/  IMAD.HI.U32 R22, R7, R68, RZ ;  /* 0x0000004407167227 */ /* 0x000fe200078e00ff */
[-C--:B------:R-:W-:Y:S02]  /*4980*/  @P2 SHF.R.U32.HI R3, RZ, R69.reuse, R20 ;  /* 0x00000045ff032219 */ /* 0x080fe40000011614 */
[----:B------:R-:W-:Y:S02]  /*4990*/  SHF.R.U32.HI R20, RZ, R170, R21 ;  /* 0x000000aaff147219 */ /* 0x000fe40000011615 */
[----:B------:R-:W-:Y:S01]  /*49a0*/  @P2 SHF.R.U32.HI R7, RZ, R69, R22 ;  /* 0x00000045ff072219 */ /* 0x000fe20000011616 */
[C---:B------:R-:W-:Y:S01]  /*49b0*/  IMAD R2, R72.reuse, R3, RZ ;  /* 0x0000000348027224 */ /* 0x040fe200078e02ff */
[----:B------:R-:W-:Y:S02]  /*49c0*/  SEL R5, R75, R20, !P0 ;  /* 0x000000144b057207 */ /* 0x000fe40004000000 */
[----:B------:R-:W-:Y:S01]  /*49d0*/  SEL R3, R77, R24, !P3 ;  /* 0x000000184d037207 */ /* 0x000fe20005800000 */
[----:B------:R-:W-:Y:S01]  /*49e0*/  IMAD R4, R72, R7, RZ ;  /* 0x0000000748047224 */ /* 0x000fe200078e02ff */
[C---:B------:R-:W-:Y:S01]  /*49f0*/  ISETP.GE.AND P0, PT, R5.reuse, R2, PT ;  /* 0x000000020500720c */ /* 0x040fe20003f06270 */
[----:B------:R-:W-:Y:S03]  /*4a00*/  IMAD.HI.U32 R6, R5, R68, RZ ;  /* 0x0000004405067227 */ /* 0x000fe600078e00ff */
[----:B------:R-:W-:Y:S01]  /*4a10*/  ISETP.GE.OR P0, PT, R3, R4, P0 ;  /* 0x000000040300720c */ /* 0x000fe20000706670 */
[----:B------:R-:W-:Y:S01]  /*4a20*/  IMAD.MOV R4, RZ, RZ, -R3 ;  /* 0x000000ffff047224 */ /* 0x000fe200078e0a03 */
[-C--:B------:R-:W-:Y:S03]  /*4a30*/  SHF.R.U32.HI R6, RZ, R69.reuse, R6 ;  /* 0x00000045ff067219 */ /* 0x080fe60000011606 */
[----:B------:R-:W-:Y:S01]  /*4a40*/  IMAD R77, R74, R4, R77 ;  /* 0x000000044a4d7224 */ /* 0x000fe200078e024d */
[----:B------:R-:W-:Y:S05]  /*4a50*/  SEL R15, R5, R6, !P2 ;  /* 0x00000006050f7207 */ /* 0x000fea0005000000 */
[----:B------:R-:W-:Y:S02]  /*4a60*/  IMAD.MOV R6, RZ, RZ, -R15 ;  /* 0x000000ffff067224 */ /* 0x000fe400078e0a0f */
[C---:B------:R-:W-:Y:S04]  /*4a70*/  @!P0 IMAD.HI.U32 R2, R3.reuse, R68, RZ ;  /* 0x0000004403028227 */ /* 0x040fe800078e00ff */
[----:B------:R-:W-:Y:S01]  /*4a80*/  IMAD R6, R72, R6, R5 ;  /* 0x0000000648067224 */ /* 0x000fe200078e0205 */
[----:B------:R-:W-:Y:S04]  /*4a90*/  @!P0 SHF.R.U32.HI R2, RZ, R69, R2 ;  /* 0x00000045ff028219 */ /* 0x000fe80000011602 */
[----:B------:R-:W-:Y:S02]  /*4aa0*/  @!P0 SEL R0, R3, R2, !P2 ;  /* 0x0000000203008207 */ /* 0x000fe40005000000 */
[----:B------:R-:W-:Y:S02]  /*4ab0*/  IADD3 R2, PT, PT, -R5, RZ, RZ ;  /* 0x000000ff05027210 */ /* 0x000fe40007ffe1ff */
[----:B------:R-:W-:Y:S01]  /*4ac0*/  @!P0 IADD3 R8, PT, PT, R15, -R0, RZ ;  /* 0x800000000f088210 */ /* 0x000fe20007ffe0ff */
[----:B------:R-:W-:Y:S02]  /*4ad0*/  @!P0 IMAD R0, R7, R6, R0 ;  /* 0x0000000607008224 */ /* 0x000fe400078e0200 */
[----:B------:R-:W-:Y:S02]  /*4ae0*/  IMAD R75, R70, R2, R75 ;  /* 0x00000002464b7224 */ /* 0x000fe400078e024b */
[----:B------:R-:W-:Y:S02]  /*4af0*/  @!P0 IMAD R5, R8, R72, R3 ;  /* 0x0000004808058224 */ /* 0x000fe400078e0203 */
[----:B------:R-:W-:Y:S04]  /*4b00*/  @!P0 IMAD.MOV.U32 R3, RZ, RZ, R0 ;  /* 0x000000ffff038224 */ /* 0x000fe800078e0000 */
[----:B------:R-:W-:Y:S02]  /*4b10*/  IMAD R77, R3, R74, R77 ;  /* 0x0000004a034d7224 */ /* 0x000fe400078e024d */
[----:B------:R-:W-:Y:S07]  /*4b20*/  IMAD R75, R5, R70, R75 ;  /* 0x00000046054b7224 */ /* 0x000fee00078e024b */
.L_x_80:
[----:B------:R-:W-:Y:S01]  /*4b30*/  @!P1 IMAD.HI.U32 R0, R77, R12, RZ ;  /* 0x0000000c4d009227 */ /* 0x000fe200078e00ff */
[----:B-1----:R-:W-:Y:S01]  /*4b40*/  @!P1 ISETP.NE.AND P0, PT, R10, 0x1, PT ;  /* 0x000000010a00980c */ /* 0x002fe20003f05270 */
[----:B------:R-:W-:Y:S01]  /*4b50*/  ULOP3.LUT UP0, URZ, UR42, 0x1b0, URZ, 0xc0, !UPT ;  /* 0x000001b02aff7892 */ /* 0x000fe2000f80c0ff */
[----:B------:R-:W-:Y:S01]  /*4b60*/  @!P1 ISETP.NE.AND P2, PT, R9, 0x1, PT ;  /* 0x000000010900980c */ /* 0x000fe20003f45270 */
[----:B------:R-:W-:Y:S01]  /*4b70*/  @!P1 IMAD.HI.U32 R3, R75, R11, RZ ;  /* 0x0000000b4b039227 */ /* 0x000fe200078e00ff */
[----:B------:R-:W-:Y:S02]  /*4b80*/  @!P1 SHF.R.U32.HI R0, RZ, R13, R0 ;  /* 0x0000000dff009219 */ /* 0x000fe40000011600 */
[----:B------:R-:W-:Y:S01]  /*4b90*/  @P4 SHF.R.U32.HI R171, RZ, 0x10, R17 ;  /* 0x00000010ffab4819 */ /* 0x000fe20000011611 */
[----:B------:R-:W-:Y:S01]  /*4ba0*/  VIADD R181, R181, 0x1 ;  /* 0x00000001b5b57836 */ /* 0x000fe20000000000 */
[----:B------:R-:W-:Y:S02]  /*4bb0*/  @!P1 SHF.R.U32.HI R2, RZ, R14, R3 ;  /* 0x0000000eff029219 */ /* 0x000fe40000011603 */
[----:B------:R-:W-:Y:S02]  /*4bc0*/  @!P1 SEL R3, R77, R0, !P2 ;  /* 0x000000004d039207 */ /* 0x000fe40005000000 */
[----:B------:R-:W-:Y:S05]  /*4bd0*/  @!P1 SEL R2, R75, R2, !P0 ;  /* 0x000000024b029207 */ /* 0x000fea0004000000 */
[----:B------:R-:W-:Y:S02]  /*4be0*/  @!P1 IMAD.IADD R0, R2, 0x1, -R3 ;  /* 0x0000000102009824 */ /* 0x000fe400078e0a03 */
[----:B------:R-:W-:Y:S02]  /*4bf0*/  @!P1 IMAD.IADD R2, R3, 0x1, -R2 ;  /* 0x0000000103029824 */ /* 0x000fe400078e0a02 */
[----:B------:R-:W-:Y:S02]  /*4c00*/  @!P1 IMAD R77, R0, R9, R77 ;  /* 0x00000009004d9224 */ /* 0x000fe400078e024d */
[----:B------:R-:W-:Y:S01]  /*4c10*/  @!P1 IMAD R75, R2, R10, R75 ;  /* 0x0000000a024b9224 */ /* 0x000fe200078e024b */
[----:B------:R-:W-:Y:S06]  /*4c20*/  BRA.U !UP0, `(.L_x_81) ;  /* 0x0000000108407547 */ /* 0x000fec000b800000 */
[----:B------:R-:W1:Y:S01]  /*4c30*/  LDCU.64 UR8, c[0x4][0x80] ;  /* 0x01001000ff0877ac */ /* 0x000e620008000a00 */
[----:B------:R-:W-:Y:S01]  /*4c40*/  MOV R3, 0x0 ;  /* 0x0000000000037802 */ /* 0x000fe20000000f00 */
[----:B------:R-:W-:Y:S02]  /*4c50*/  HFMA2 R12, -RZ, RZ, 0, 5.9604644775390625e-08 ;  /* 0x00000001ff0c7431 */ /* 0x000fe400000001ff */
[----:B------:R-:W-:Y:S02]  /*4c60*/  IMAD.MOV.U32 R8, RZ, RZ, 0x70 ;  /* 0x00000070ff087424 */ /* 0x000fe400078e00ff */
[----:B------:R-:W-:Y:S01]  /*4c70*/  IMAD.MOV.U32 R13, RZ, RZ, RZ ;  /* 0x000000ffff0d7224 */ /* 0x000fe200078e00ff */
[----:B------:R-:W2:Y:S01]  /*4c80*/  LDCU.64 UR6, c[0x4][0x88] ;  /* 0x01001100ff0677ac */ /* 0x000ea20008000a00 */
[----:B------:R-:W3:Y:S01]  /*4c90*/  LDC.64 R2, c[0x4][R3] ;  /* 0x0100000003027b82 */ /* 0x000ee20000000a00 */
[----:B------:R-:W4:Y:S01]  /*4ca0*/  LDCU.64 UR4, c[0x4][0x8] ;  /* 0x01000100ff0477ac */ /* 0x000f220008000a00 */
[----:B-1----:R-:W-:Y:S01]  /*4cb0*/  MOV R5, UR9 ;  /* 0x0000000900057c02 */ /* 0x002fe20008000f00 */
[----:B------:R-:W-:Y:S01]  /*4cc0*/  IMAD.U32 R4, RZ, RZ, UR8 ;  /* 0x00000008ff047e24 */ /* 0x000fe2000f8e00ff */
[----:B--2---:R-:W-:Y:S01]  /*4cd0*/  MOV R7, UR7 ;  /* 0x0000000700077c02 */ /* 0x004fe20008000f00 */
[----:B------:R-:W-:Y:S01]  /*4ce0*/  IMAD.U32 R6, RZ, RZ, UR6 ;  /* 0x00000006ff067e24 */ /* 0x000fe2000f8e00ff */
[----:B----4-:R-:W-:Y:S01]  /*4cf0*/  MOV R11, UR5 ;  /* 0x00000005000b7c02 */ /* 0x010fe20008000f00 */
[----:B------:R-:W-:Y:S02]  /*4d00*/  IMAD.U32 R10, RZ, RZ, UR4 ;  /* 0x00000004ff0a7e24 */ /* 0x000fe4000f8e00ff */
[----:B------:R-:W-:Y:S07]  /*4d10*/  LEPC R20, `(.L_x_81) ;  /* 0x000000001014794e */ /* 0x000fee0000000000 */
[----:B---3-5:R-:W-:Y:S05]  /*4d20*/  CALL.ABS.NOINC R2 ;  /* 0x0000000002007343 */ /* 0x028fea0003c00000 */
.L_x_81:
[----:B------:R-:W-:Y:S01]  /*4d30*/  LOP3.LUT P0, RZ, R179, 0x1b0, RZ, 0xc0, !PT ;  /* 0x000001b0b3ff7812 */ /* 0x000fe2000780c0ff */
[----:B------:R-:W-:Y:S11]  /*4d40*/  BSSY.RECONVERGENT B6, `(.L_x_82) ;  /* 0x0000013000067945 */ /* 0x000ff60003800200 */
[----:B------:R-:W-:Y:S01]  /*4d50*/  @!UPT UIADD3 URZ, UPT, UPT, URZ, URZ, URZ ;  /* 0x000000fffffff290 */ /* 0x000fe2000fffe0ff */
[----:B------:R-:W-:Y:S05]  /*4d60*/  @!P0 BRA `(.L_x_83) ;  /* 0x0000000000408947 */ /* 0x000fea0003800000 */
        /* <DEDUP_REMOVED lines=16> */
.L_x_83:
[----:B------:R-:W-:Y:S05]  /*4e70*/  BSYNC.RECONVERGENT B6 ;  /* 0x0000000000067941 */ /* 0x000fea0003800200 */
.L_x_82:
[----:B------:R-:W-:Y:S01]  /*4e80*/  ISETP.NE.U32.AND P3, PT, R150, RZ, PT ;  /* 0x000000ff9600720c */ /* 0x000fe20003f65070 */
[----:B------:R-:W-:Y:S01]  /*4e90*/  UISETP.NE.AND UP1, UPT, UR44, URZ, UPT ;  /* 0x000000ff2c00728c */ /* 0x000fe2000bf25270 */
[----:B------:R-:W-:Y:S02]  /*4ea0*/  ISETP.NE.U32.AND P4, PT, R146, RZ, PT ;  /* 0x000000ff9200720c */ /* 0x000fe40003f85070 */
[----:B------:R-:W-:Y:S02]  /*4eb0*/  ISETP.NE.AND.EX P3, PT, R151, RZ, PT, P3 ;  /* 0x000000ff9700720c */ /* 0x000fe40003f65330 */
[----:B------:R-:W-:Y:S02]  /*4ec0*/  PLOP3.LUT P1, PT, PT, PT, PT, 0x8, 0x80 ;  /* 0x000000000080781c */ /* 0x000fe40003f2e170 */
[----:B------:R-:W-:Y:S02]  /*4ed0*/  PLOP3.LUT P0, PT, PT, PT, UP1, 0x80, 0x8 ;  /* 0x000000000008781c */ /* 0x000fe40003f0f018 */
[----:B------:R-:W-:Y:S02]  /*4ee0*/  ISETP.NE.AND.EX P4, PT, R147, RZ, PT, P4 ;  /* 0x000000ff9300720c */ /* 0x000fe40003f85340 */
[----:B------:R-:W1:Y:S09]  /*4ef0*/  @UP1 LDCU.64 UR4, c[0x0][0x888] ;  /* 0x00011100ff0417ac */ /* 0x000e720008000a00 */
[----:B------:R-:W-:Y:S01]  /*4f00*/  @P0 PLOP3.LUT P1, PT, P3, PT, PT, 0x80, 0x8 ;  /* 0x000000000008081c */ /* 0x000fe20001f2f070 */
[----:B-1----:R-:W-:Y:S04]  /*4f10*/  @UP1 UISETP.NE.U32.AND UP0, UPT, UR4, URZ, UPT ;  /* 0x000000ff0400128c */ /* 0x002fe8000bf05070 */
[----:B------:R-:W-:Y:S04]  /*4f20*/  @UP1 UISETP.NE.AND.EX UP0, UPT, UR5, URZ, UPT, UP0 ;  /* 0x000000ff0500128c */ /* 0x000fe8000bf05300 */
[----:B------:R-:W-:Y:S01]  /*4f30*/  @UP1 USEL UR4, URZ, 0xffffffff, UP0 ;  /* 0xffffffffff041887 */ /* 0x000fe20008000000 */
[----:B------:R-:W-:Y:S11]  /*4f40*/  @!P3 BRA `(.L_x_84) ;  /* 0x00000000002cb947 */ /* 0x000ff60003800000 */
[----:B------:R-:W-:Y:S01]  /*4f50*/  ISETP.NE.U32.AND P2, PT, R148, RZ, PT ;  /* 0x000000ff9400720c */ /* 0x000fe20003f45070 */
[----:B------:R-:W-:Y:S03]  /*4f60*/  IMAD.MOV.U32 R164, RZ, RZ, 0x1 ;  /* 0x00000001ffa47424 */ /* 0x000fe600078e00ff */
[----:B------:R-:W-:Y:S11]  /*4f70*/  ISETP.NE.AND.EX P2, PT, R149, RZ, PT, P2 ;  /* 0x000000ff9500720c */ /* 0x000ff60003f45320 */
[----:B------:R-:W-:Y:S02]  /*4f80*/  @!UPT UIADD3 URZ, UPT, UPT, URZ, URZ, URZ ;  /* 0x000000fffffff290 */ /* 0x000fe4000fffe0ff */
[----:B------:R-:W1:Y:S01]  /*4f90*/  @P2 LDC.64 R2, c[0x0][0x888] ;  /* 0x00022200ff022b82 */ /* 0x000e620000000a00 */
[----:B------:R-:W-:Y:S04]  /*4fa0*/  @P2 IMAD R0, R150, UR36, RZ ;  /* 0x0000002496002c24 */ /* 0x000fe8000f8e02ff */
[----:B-1----:R-:W-:Y:S04]  /*4fb0*/  @P2 IMAD.WIDE R2, R0, 0x4, R2 ;  /* 0x0000000400022825 */ /* 0x002fe800078e0202 */
[----:B------:R-:W-:Y:S01]  /*4fc0*/  HFMA2 R0, -RZ, RZ, 0, 5.9604644775390625e-08 ;  /* 0x00000001ff007431 */ /* 0x000fe200000001ff */
[----:B-----5:R1:W5:Y:S04]  /*4fd0*/  @P2 LDG.E R81, desc[UR40][R2.64] ;  /* 0x0000002802512981 */ /* 0x020368000c1e1900 */
[----:B------:R-:W-:Y:S01]  /*4fe0*/  @!P2 PRMT R164, R0, 0x7610, R164 ;  /* 0x0000761000a4a816 */ /* 0x000fe200000000a4 */
[----:B-1----:R-:W2:Y:S06]  /*4ff0*/  @!P2 LDC R81, c[0x0][0x880] ;  /* 0x00022000ff51ab82 */ /* 0x002eac0000000800 */
.L_x_84:
[----:B------:R-:W-:Y:S05]  /*5000*/  @!P4 BRA `(.L_x_85) ;  /* 0x000000000020c947 */ /* 0x000fea0003800000 */
[----:B------:R-:W-:Y:S04]  /*5010*/  ISETP.NE.U32.AND P2, PT, R144, RZ, PT ;  /* 0x000000ff9000720c */ /* 0x000fe80003f45070 */
[----:B------:R-:W-:Y:S11]  /*5020*/  ISETP.NE.AND.EX P2, PT, R145, RZ, PT, P2 ;  /* 0x000000ff9100720c */ /* 0x000ff60003f45320 */
[----:B------:R-:W-:Y:S02]  /*5030*/  @!UPT UIADD3 URZ, UPT, UPT, URZ, URZ, URZ ;  /* 0x000000fffffff290 */ /* 0x000fe4000fffe0ff */
[----:B------:R-:W1:Y:S01]  /*5040*/  @P2 LDC.64 R2, c[0x0][0x8a8] ;  /* 0x00022a00ff022b82 */ /* 0x000e620000000a00 */
[----:B------:R-:W-:Y:S04]  /*5050*/  @P2 IMAD R0, R146, UR36, RZ ;  /* 0x0000002492002c24 */ /* 0x000fe8000f8e02ff */
[----:B-1----:R-:W-:Y:S05]  /*5060*/  @P2 IMAD.WIDE R2, R0, 0x4, R2 ;  /* 0x0000000400022825 */ /* 0x002fea00078e0202 */
[----:B-----5:R1:W5:Y:S02]  /*5070*/  @P2 LDG.E R78, desc[UR40][R2.64] ;  /* 0x00000028024e2981 */ /* 0x020364000c1e1900 */
[----:B-1----:R-:W3:Y:S02]  /*5080*/  @!P2 LDC R78, c[0x0][0x8a0] ;  /* 0x00022800ff4eab82 */ /* 0x002ee40000000800 */
.L_x_85:
[----:B--2--5:R-:W-:Y:S01]  /*5090*/  @P0 FSETP.NEU.AND P4, PT, R81, RZ, PT ;  /* 0x000000ff5100020b */ /* 0x024fe20003f8d000 */
[----:B------:R-:W-:Y:S01]  /*50a0*/  IMAD.U32 R0, RZ, RZ, UR4 ;  /* 0x00000004ff007e24 */ /* 0x000fe2000f8e00ff */
[----:B------:R-:W-:Y:S01]  /*50b0*/  @P0 LOP3.LUT P2, RZ, R164, 0xff, RZ, 0xc0, !PT ;  /* 0x000000ffa4ff0812 */ /* 0x000fe2000784c0ff */
[----:B------:R-:W-:Y:S01]  /*50c0*/  BSSY B1, `(.L_x_86) ;  /* 0x000003d000017945 */ /* 0x000fe20003800000 */
[----:B------:R-:W-:Y:S01]  /*50d0*/  @P0 SEL R3, RZ, 0xffffffff, P4 ;  /* 0xffffffffff030807 */ /* 0x000fe20002000000 */
[C---:B------:R-:W-:Y:S01]  /*50e0*/  IMAD R64, R76.reuse, 0x40, R79 ;  /* 0x000000404c407824 */ /* 0x040fe200078e024f */
[----:B------:R-:W-:Y:S02]  /*50f0*/  LEA R156, R76, UR43, 0x3 ;  /* 0x0000002b4c9c7c11 */ /* 0x000fe4000f8e18ff */
[----:B------:R-:W-:Y:S02]  /*5100*/  CS2R R86, SRZ ;  /* 0x0000000000567805 */ /* 0x000fe4000001ff00 */
[----:B------:R-:W-:Y:S02]  /*5110*/  @P1 SEL R3, R0, R3, !P2 ;  /* 0x0000000300031207 */ /* 0x000fe40005000000 */
[----:B------:R-:W-:Y:S02]  /*5120*/  CS2R R84, SRZ ;  /* 0x0000000000547805 */ /* 0x000fe4000001ff00 */
[----:B------:R-:W-:Y:S02]  /*5130*/  SHF.L.U32 R5, R175, 0x1f, RZ ;  /* 0x0000001faf057819 */ /* 0x000fe400000006ff */
[----:B------:R-:W-:Y:S02]  /*5140*/  CS2R R90, SRZ ;  /* 0x00000000005a7805 */ /* 0x000fe4000001ff00 */
[----:B------:R-:W-:Y:S02]  /*5150*/  @P0 LOP3.LUT R3, R3, 0x1, RZ, 0xc0, !PT ;  /* 0x0000000103030812 */ /* 0x000fe400078ec0ff */
[----:B------:R-:W-:Y:S02]  /*5160*/  CS2R R88, SRZ ;  /* 0x0000000000587805 */ /* 0x000fe4000001ff00 */
[----:B------:R-:W-:Y:S02]  /*5170*/  PLOP3.LUT P5, PT, PT, PT, PT, 0x8, 0x80 ;  /* 0x000000000080781c */ /* 0x000fe40003fae170 */
[----:B------:R-:W-:Y:S02]  /*5180*/  CS2R R98, SRZ ;  /* 0x0000000000627805 */ /* 0x000fe4000001ff00 */
[----:B------:R-:W-:Y:S02]  /*5190*/  ISETP.NE.U32.OR P1, PT, R3, 0x1, !P0 ;  /* 0x000000010300780c */ /* 0x000fe40004725470 */
[----:B------:R-:W-:Y:S02]  /*51a0*/  CS2R R96, SRZ ;  /* 0x0000000000607805 */ /* 0x000fe4000001ff00 */
[----:B------:R-:W-:Y:S02]  /*51b0*/  CS2R R94, SRZ ;  /* 0x00000000005e7805 */ /* 0x000fe4000001ff00 */
[----:B------:R-:W-:Y:S07]  /*51c0*/  CS2R R92, SRZ ;  /* 0x00000000005c7805 */ /* 0x000fee000001ff00 */
[----:B------:R-:W-:Y:S04]  /*51d0*/  @P1 SHF.L.U32 R2, R173, 0x1f, RZ ;  /* 0x0000001fad021819 */ /* 0x000fe800000006ff */
[----:B------:R-:W1:Y:S01]  /*51e0*/  @P1 SYNCS.PHASECHK.TRANS64.TRYWAIT P0, [UR43+0x60], R2 ;  /* 0x00006002ff0015a7 */ /* 0x000e62000800112b */
[----:B------:R2:W4:Y:S01]  /*51f0*/  SYNCS.PHASECHK.TRANS64.TRYWAIT P4, [R156+URZ+0xa0], R5 ;  /* 0x0000a0059c0075a7 */ /* 0x00052200080811ff */
[----:B-1----:R-:W-:Y:S01]  /*5200*/  @P1 PLOP3.LUT P5, PT, P0, PT, PT, 0x8, 0x80 ;  /* 0x000000000080181c */ /* 0x002fe200007ae170 */
[----:B------:R-:W-:Y:S01]  /*5210*/  @!UPT UIADD3 URZ, UPT, UPT, URZ, URZ, URZ ;  /* 0x000000fffffff290 */ /* 0x000fe2000fffe0ff */
[----:B--2-4-:R-:W-:Y:S11]  /*5220*/  @!P1 BRA `(.L_x_87) ;  /* 0x0000000000989947 */ /* 0x014ff60003800000 */
[----:B------:R-:W-:Y:S01]  /*5230*/  ISETP.NE.U32.AND P0, PT, RZ, UR38, PT ;  /* 0x00000026ff007c0c */ /* 0x000fe2000bf05070 */
[----:B------:R-:W-:Y:S01]  /*5240*/  BSSY B0, `(.L_x_88) ;  /* 0x0000016000007945 */ /* 0x000fe20003800000 */
[----:B------:R-:W-:Y:S02]  /*5250*/  FSETP.NEU.AND P2, PT, R81, RZ, PT ;  /* 0x000000ff5100720b */ /* 0x000fe40003f4d000 */
[----:B------:R-:W-:Y:S02]  /*5260*/  CS2R R94, SRZ ;  /* 0x00000000005e7805 */ /* 0x000fe4000001ff00 */
[----:B------:R-:W-:Y:S02]  /*5270*/  ISETP.NE.AND.EX P0, PT, RZ, UR39, PT, P0 ;  /* 0x00000027ff007c0c */ /* 0x000fe4000bf05300 */
[----:B------:R-:W-:Y:S02]  /*5280*/  CS2R R92, SRZ ;  /* 0x00000000005c7805 */ /* 0x000fe4000001ff00 */
[----:B------:R-:W-:Y:S02]  /*5290*/  LOP3.LUT P1, RZ, R164, 0xff, RZ, 0xc0, !PT ;  /* 0x000000ffa4ff7812 */ /* 0x000fe4000782c0ff */
[----:B------:R-:W-:Y:S02]  /*52a0*/  CS2R R98, SRZ ;  /* 0x0000000000627805 */ /* 0x000fe4000001ff00 */
[----:B------:R-:W-:Y:S02]  /*52b0*/  SEL R0, RZ, 0xffffffff, P2 ;  /* 0xffffffffff007807 */ /* 0x000fe40001000000 */
[----:B------:R-:W-:Y:S02]  /*52c0*/  CS2R R96, SRZ ;  /* 0x0000000000607805 */ /* 0x000fe4000001ff00 */
[----:B------:R-:W-:Y:S02]  /*52d0*/  SEL R3, RZ, 0xffffffff, P0 ;  /* 0xffffffffff037807 */ /* 0x000fe40000000000 */
[----:B------:R-:W-:Y:S02]  /*52e0*/  CS2R R90, SRZ ;  /* 0x00000000005a7805 */ /* 0x000fe4000001ff00 */
[----:B------:R-:W-:Y:S02]  /*52f0*/  CS2R R88, SRZ ;  /* 0x0000000000587805 */ /* 0x000fe4000001ff00 */
[----:B------:R-:W-:Y:S02]  /*5300*/  CS2R R86, SRZ ;  /* 0x0000000000567805 */ /* 0x000fe4000001ff00 */
[----:B------:R-:W-:Y:S02]  /*5310*/  @P3 SEL R0, R3, R0, !P1 ;  /* 0x0000000003003207 */ /* 0x000fe40004800000 */
[----:B------:R-:W-:Y:S02]  /*5320*/  CS2R R84, SRZ ;  /* 0x0000000000547805 */ /* 0x000fe4000001ff00 */
[----:B------:R-:W-:Y:S04]  /*5330*/  LOP3.LUT R0, R0, 0x1, RZ, 0xc0, !PT ;  /* 0x0000000100007812 */ /* 0x000fe800078ec0ff */
[----:B------:R-:W-:Y:S01]  /*5340*/  ISETP.NE.U32.AND P0, PT, R0, 0x1, PT ;  /* 0x000000010000780c */ /* 0x000fe20003f05070 */
[----:B------:R-:W-:Y:S01]  /*5350*/  @!UPT UIADD3 URZ, UPT, UPT, URZ, URZ, URZ ;  /* 0x000000fffffff290 */ /* 0x000fe2000fffe0ff */
[----:B------:R-:W-:Y:S11]  /*5360*/  @!P5 BRA `(.L_x_89) ;  /* 0x00000000000cd947 */ /* 0x000ff60003800000 */
[----:B------:R-:W-:Y:S04]  /*5370*/  SHF.L.U32 R3, R173, 0x1f, RZ ;  /* 0x0000001fad037819 */ /* 0x000fe800000006ff */
[----:B------:R-:W1:Y:S02]  /*5380*/  SYNCS.PHASECHK.TRANS64.TRYWAIT P1, [UR43+0x60], R3 ;  /* 0x00006003ff0075a7 */ /* 0x000e64000802112b */
[----:B-1----:R-:W-:Y:S05]  /*5390*/  @!P1 BRA `(.L_x_90) ;  /* 0x0000001c00909947 */ /* 0x002fea0003800000 */
.L_x_89:
[----:B------:R-:W-:Y:S05]  /*53a0*/  BSYNC B0 ;  /* 0x0000000000007941 */ /* 0x000fea0003800000 */
.L_x_88:
[----:B------:R2:W4:Y:S01]  /*53b0*/  @P0 LDS.128 R92, [R168+UR43+0x200] ;  /* 0x0002002ba85c0984 */ /* 0x0005220008000c00 */
[----:B------:R-:W-:Y:S01]  /*53c0*/  UIADD3 UR4, UPT, UPT, UR43, 0x68, URZ ;  /* 0x000000682b047890 */ /* 0x000fe2000fffe0ff */
[----:B------:R-:W-:Y:S02]  /*53d0*/  LOP3.LUT R173, R173, 0x1, RZ, 0x3c, !PT ;  /* 0x00000001adad7812 */ /* 0x000fe400078e3cff */
[----:B------:R2:W1:Y:S01]  /*53e0*/  @P0 LDS.128 R96, [R178+0x10] ;  /* 0x00001000b2600984 */ /* 0x0004620000000c00 */
[----:B------:R-:W-:Y:S03]  /*53f0*/  UPRMT UR4, UR37, 0x654, UR4 ;  /* 0x0000065425047896 */ /* 0x000fe60008000004 */
[----:B------:R2:W1:Y:S04]  /*5400*/  @P0 LDS.128 R88, [R177+0x20] ;  /* 0x00002000b1580984 */ /* 0x0004680000000c00 */
[----:B------:R2:W1:Y:S01]  /*5410*/  @P0 LDS.128 R84, [R176+0x30] ;  /* 0x00003000b0540984 */ /* 0x0004620000000c00 */
[----:B------:R-:W-:Y:S01]  /*5420*/  @!PT LDS RZ, [RZ] ;  /* 0x00000000fffff984 */ /* 0x000fe20000000800 */
[----:B------:R-:W-:Y:S01]  /*5430*/  @!PT LDS RZ, [RZ] ;  /* 0x00000000fffff984 */ /* 0x000fe20000000800 */
[----:B------:R-:W-:Y:S01]  /*5440*/  @!PT LDS RZ, [RZ] ;  /* 0x00000000fffff984 */ /* 0x000fe20000000800 */
[----:B------:R-:W-:Y:S01]  /*5450*/  @!PT LDS RZ, [RZ] ;  /* 0x00000000fffff984 */ /* 0x000fe20000000800 */
[----:B------:R5:W-:Y:S06]  /*5460*/  MEMBAR.ALL.CTA ;  /* 0x0000000000007992 */ /* 0x000bec0000008000 */
[----:B-----5:R-:W5:Y:S02]  /*5470*/  FENCE.VIEW.ASYNC.S ;  /* 0x00000000000073c6 */ /* 0x020f640000000000 */
[----:B-----5:R-:W-:Y:S01]  /*5480*/  SYNCS.ARRIVE.TRANS64.RED.A1T0 RZ, [UR4], RZ ;  /* 0x000000ffffff79a7 */ /* 0x020fe20008100404 */
.L_x_87:
[----:B------:R-:W-:Y:S05]  /*5490*/  BSYNC B1 ;  /* 0x0000000000017941 */ /* 0x000fea0003800000 */
.L_x_86:
[----:B-1----:R-:W-:Y:S04]  /*54a0*/  SHF.R.U32.HI R0, RZ, 0x15, R64 ;  /* 0x00000015ff007819 */ /* 0x002fe80000011640 */
[----:B------:R-:W-:Y:S01]  /*54b0*/  LOP3.LUT P0, RZ, R0, 0x3, R169, 0x48, !PT ;  /* 0x0000000300ff7812 */ /* 0x000fe200078048a9 */
[----:B------:R-:W-:Y:S01]  /*54c0*/  @!UPT UIADD3 URZ, UPT, UPT, URZ, URZ, URZ ;  /* 0x000000fffffff290 */ /* 0x000fe2000fffe0ff */
[----:B------:R-:W-:Y:S11]  /*54d0*/  @P4 BRA `(.L_x_91) ;  /* 0x0000000000084947 */ /* 0x000ff60003800000 */
[----:B------:R-:W1:Y:S02]  /*54e0*/  SYNCS.PHASECHK.TRANS64.TRYWAIT P1, [R156+URZ+0xa0], R5 ;  /* 0x0000a0059c0075a7 */ /* 0x000e6400080211ff */
[----:B-1----:R-:W-:Y:S05]  /*54f0*/  @!P1 BRA `(.L_x_92) ;  /* 0x0000001c00509947 */ /* 0x002fea0003800000 */
.L_x_91:
[----:B------:R-:W-:Y:S05]  /*5500*/  @!P0 BRA `(.L_x_93) ;  /* 0x0000000000408947 */ /* 0x000fea0003800000 */
[----:B------:R-:W1:Y:S01]  /*5510*/  LDCU.64 UR8, c[0x4][0x70] ;  /* 0x01000e00ff0877ac */ /* 0x000e620008000a00 */
[----:B------:R-:W-:Y:S01]  /*5520*/  MOV R3, 0x0 ;  /* 0x0000000000037802 */ /* 0x000fe20000000f00 */
[----:B------:R-:W-:Y:S02]  /*5530*/  HFMA2 R12, -RZ, RZ, 0, 5.9604644775390625e-08 ;  /* 0x00000001ff0c7431 */ /* 0x000fe400000001ff */
[----:B------:R-:W-:Y:S02]  /*5540*/  IMAD.MOV.U32 R8, RZ, RZ, 0x192 ;  /* 0x00000192ff087424 */ /* 0x000fe400078e00ff */
[----:B------:R-:W-:Y:S01]  /*5550*/  IMAD.MOV.U32 R13, RZ, RZ, RZ ;  /* 0x000000ffff0d7224 */ /* 0x000fe200078e00ff */
[----:B------:R-:W5:Y:S01]  /*5560*/  LDCU.64 UR6, c[0x4][0x78] ;  /* 0x01000f00ff0677ac */ /* 0x000f620008000a00 */
[----:B------:R-:W2:Y:S01]  /*5570*/  LDC.64 R2, c[0x4][R3] ;  /* 0x0100000003027b82 */ /* 0x000ea20000000a00 */
[----:B------:R-:W3:Y:S01]  /*5580*/  LDCU.64 UR4, c[0x4][0x10] ;  /* 0x01000200ff0477ac */ /* 0x000ee20008000a00 */
[----:B-1----:R-:W-:Y:S01]  /*5590*/  MOV R5, UR9 ;  /* 0x0000000900057c02 */ /* 0x002fe20008000f00 */
[----:B------:R-:W-:Y:S01]  /*55a0*/  IMAD.U32 R4, RZ, RZ, UR8 ;  /* 0x00000008ff047e24 */ /* 0x000fe2000f8e00ff */
[----:B-----5:R-:W-:Y:S01]  /*55b0*/  MOV R7, UR7 ;  /* 0x0000000700077c02 */ /* 0x020fe20008000f00 */
[----:B------:R-:W-:Y:S01]  /*55c0*/  IMAD.U32 R6, RZ, RZ, UR6 ;  /* 0x00000006ff067e24 */ /* 0x000fe2000f8e00ff */
[----:B---3--:R-:W-:Y:S01]  /*55d0*/  MOV R11, UR5 ;  /* 0x00000005000b7c02 */ /* 0x008fe20008000f00 */
[----:B------:R-:W-:Y:S02]  /*55e0*/  IMAD.U32 R10, RZ, RZ, UR4 ;  /* 0x00000004ff0a7e24 */ /* 0x000fe4000f8e00ff */
[----:B------:R-:W-:Y:S07]  /*55f0*/  LEPC R20, `(.L_x_93) ;  /* 0x000000001014794e */ /* 0x000fee0000000000 */
[----:B--2-4-:R-:W-:Y:S05]  /*5600*/  CALL.ABS.NOINC R2 ;  /* 0x0000000002007343 */ /* 0x014fea0003c00000 */
.L_x_93:
[----:B------:R-:W-:Y:S01]  /*5610*/  LOP3.LUT P0, RZ, R166, 0x60, RZ, 0xc0, !PT ;  /* 0x00000060a6ff7812 */ /* 0x000fe2000780c0ff */
[----:B------:R-:W-:Y:S05]  /*5620*/  WARPSYNC.ALL ;  /* 0x0000000000007948 */ /* 0x000fea0003800000 */
[----:B------:R-:W-:Y:S01]  /*5630*/  R2UR UR4, R64 ;  /* 0x00000000400472ca */ /* 0x000fe200000e0000 */
[----:B------:R-:W-:Y:S01]  /*5640*/  BSSY.RECONVERGENT B0, `(.L_x_94) ;  /* 0x0000121000007945 */ /* 0x000fe20003800200 */
[-C--:B----4-:R-:W-:Y:S02]  /*5650*/  F2FP.F16.E4M3.UNPACK_B R82, R92.reuse ;  /* 0x0000005cff52723e */ /* 0x090fe400020006ff */
[----:B------:R-:W-:Y:S02]  /*5660*/  F2FP.F16.E4M3.UNPACK_B R109, R92.H1 ;  /* 0x0000005cff6d723e */ /* 0x000fe400030006ff */
[-C--:B------:R-:W-:Y:S01]  /*5670*/  F2FP.F16.E4M3.UNPACK_B R107, R93.reuse ;  /* 0x0000005dff6b723e */ /* 0x080fe200020006ff */
[--C-:B------:R-:W-:Y:S01]  /*5680*/  HADD2.F32 R80, -RZ, R82.reuse.H0_H0 ;  /* 0x20000052ff507230 */ /* 0x100fe20000004100 */
[----:B------:R-:W-:Y:S01]  /*5690*/  F2FP.F16.E4M3.UNPACK_B R105, R93.H1 ;  /* 0x0000005dff69723e */ /* 0x000fe200030006ff */
[----:B------:R-:W-:Y:S01]  /*56a0*/  HADD2.F32 R82, -RZ, R82.H1_H1 ;  /* 0x30000052ff527230 */ /* 0x000fe20000004100 */
[-C--:B------:R-:W-:Y:S01]  /*56b0*/  F2FP.F16.E4M3.UNPACK_B R130, R84.reuse ;  /* 0x00000054ff82723e */ /* 0x080fe200020006ff */
[--C-:B------:R-:W-:Y:S01]  /*56c0*/  HADD2.F32 R83, -RZ, R109.reuse.H0_H0 ;  /* 0x2000006dff537230 */ /* 0x100fe20000004100 */
[----:B------:R-:W-:Y:S01]  /*56d0*/  F2FP.F16.E4M3.UNPACK_B R132, R84.H1 ;  /* 0x00000054ff84723e */ /* 0x000fe200030006ff */
[----:B------:R-:W3:Y:S01]  /*56e0*/  LDTM.x64 R4, tmem[UR4] ;  /* 0x00000004000479ee */ /* 0x000ee20008340000 */
[----:B------:R-:W-:Y:S01]  /*56f0*/  NOP ;  /* 0x0000000000007918 */ /* 0x000fe20000000000 */
[----:B------:R-:W-:Y:S01]  /*5700*/  R2UR UR5, R156 ;  /* 0x000000009c0572ca */ /* 0x000fe200000e0000 */
[--C-:B------:R-:W-:Y:S01]  /*5710*/  HADD2.F32 R129, -RZ, R130.reuse.H0_H0 ;  /* 0x20000082ff817230 */ /* 0x100fe20000004100 */
[----:B------:R-:W-:Y:S01]  /*5720*/  F2FP.F16.E4M3.UNPACK_B R93, R94 ;  /* 0x0000005eff5d723e */ /* 0x000fe200020006ff */
[----:B------:R-:W-:Y:S01]  /*5730*/  HADD2.F32 R130, -RZ, R130.H1_H1 ;  /* 0x30000082ff827230 */ /* 0x000fe20000004100 */
[-C--:B------:R-:W-:Y:S01]  /*5740*/  F2FP.F16.E4M3.UNPACK_B R134, R85.reuse ;  /* 0x00000055ff86723e */ /* 0x080fe200020006ff */
[----:B------:R-:W-:Y:S01]  /*5750*/  HADD2.F32 R84, -RZ, R109.H1_H1 ;  /* 0x3000006dff547230 */ /* 0x000fe20000004100 */
[----:B------:R-:W-:Y:S01]  /*5760*/  F2FP.F16.E4M3.UNPACK_B R136, R85.H1 ;  /* 0x00000055ff88723e */ /* 0x000fe200030006ff */
[--C-:B------:R-:W-:Y:S01]  /*5770*/  HADD2.F32 R85, -RZ, R107.reuse.H0_H0 ;  /* 0x2000006bff557230 */ /* 0x100fe20000004100 */
[-C--:B------:R-:W-:Y:S01]  /*5780*/  F2FP.F16.E4M3.UNPACK_B R138, R86.reuse ;  /* 0x00000056ff8a723e */ /* 0x080fe200020006ff */
[--C-:B------:R-:W-:Y:S01]  /*5790*/  HADD2.F32 R133, -RZ, R134.reuse.H0_H0 ;  /* 0x20000086ff857230 */ /* 0x100fe20000004100 */
[----:B------:R-:W-:Y:S01]  /*57a0*/  F2FP.F16.E4M3.UNPACK_B R140, R86.H1 ;  /* 0x00000056ff8c723e */ /* 0x000fe200030006ff */
[----:B------:R-:W-:Y:S01]  /*57b0*/  HADD2.F32 R86, -RZ, R107.H1_H1 ;  /* 0x3000006bff567230 */ /* 0x000fe20000004100 */
[----:B------:R-:W-:Y:S01]  /*57c0*/  F2FP.F16.E4M3.UNPACK_B R142, R87 ;  /* 0x00000057ff8e723e */ /* 0x000fe200020006ff */
[----:B------:R-:W-:Y:S01]  /*57d0*/  UIADD3 UR5, UPT, UPT, UR5, 0xc0, URZ ;  /* 0x000000c005057890 */ /* 0x000fe2000fffe0ff */
[----:B------:R-:W-:Y:S01]  /*57e0*/  HADD2.F32 R134, -RZ, R134.H1_H1 ;  /* 0x30000086ff867230 */ /* 0x000fe20000004100 */
[----:B------:R-:W-:Y:S01]  /*57f0*/  F2FP.F16.E4M3.UNPACK_B R114, R88 ;  /* 0x00000058ff72723e */ /* 0x000fe200020006ff */
[--C-:B------:R-:W-:Y:S01]  /*5800*/  HADD2.F32 R137, -RZ, R138.reuse.H0_H0 ;  /* 0x2000008aff897230 */ /* 0x100fe20000004100 */
[----:B------:R-:W-:Y:S01]  /*5810*/  UPRMT UR5, UR37, 0x654, UR5 ;  /* 0x0000065425057896 */ /* 0x000fe20008000005 */
[----:B------:R-:W-:Y:S01]  /*5820*/  HADD2.F32 R138, -RZ, R138.H1_H1 ;  /* 0x3000008aff8a7230 */ /* 0x000fe20000004100 */
[-C--:B------:R-:W-:Y:S01]  /*5830*/  F2FP.F16.E4M3.UNPACK_B R118, R89.reuse ;  /* 0x00000059ff76723e */ /* 0x080fe200020006ff */
[--C-:B------:R-:W-:Y:S01]  /*5840*/  HADD2.F32 R113, -RZ, R114.reuse.H0_H0 ;  /* 0x20000072ff717230 */ /* 0x100fe20000004100 */
[----:B------:R-:W-:Y:S01]  /*5850*/  F2FP.F16.E4M3.UNPACK_B R120, R89.H1 ;  /* 0x00000059ff78723e */ /* 0x000fe200030006ff */
[C---:B---3--:R-:W-:Y:S01]  /*5860*/  FMUL R4, R78.reuse, R4 ;  /* 0x000000044e047220 */ /* 0x048fe20000400000 */
[C---:B------:R-:W-:Y:S01]  /*5870*/  FMUL R5, R78.reuse, R5 ;  /* 0x000000054e057220 */ /* 0x040fe20000400000 */
[C---:B------:R-:W-:Y:S01]  /*5880*/  FMUL R8, R78.reuse, R8 ;  /* 0x000000084e087220 */ /* 0x040fe20000400000 */
[C---:B------:R-:W-:Y:S01]  /*5890*/  FMUL R9, R78.reuse, R9 ;  /* 0x000000094e097220 */ /* 0x040fe20000400000 */
[----:B------:R-:W-:Y:S01]  /*58a0*/  SYNCS.ARRIVE.TRANS64.RED.A1T0 RZ, [UR5], RZ ;  /* 0x000000ffffff79a7 */ /* 0x000fe20008100405 */
[C---:B------:R-:W-:Y:S01]  /*58b0*/  FFMA R4, R81.reuse, R80, R4 ;  /* 0x0000005051047223 */ /* 0x040fe20000000004 */
[C---:B------:R-:W-:Y:S01]  /*58c0*/  FFMA R5, R81.reuse, R82, R5 ;  /* 0x0000005251057223 */ /* 0x040fe20000000005 */
[----:B------:R-:W-:Y:S02]  /*58d0*/  HADD2.F32 R89, -RZ, R93.H0_H0 ;  /* 0x2000005dff597230 */ /* 0x000fe40000004100 */
[C---:B------:R-:W-:Y:S01]  /*58e0*/  FMUL R12, R78.reuse, R12 ;  /* 0x0000000c4e0c7220 */ /* 0x040fe20000400000 */
        /* <DEDUP_REMOVED lines=11> */
[----:B------:R-:W-:Y:S02]  /*59a0*/  HADD2.F32 R114, -RZ, R114.H1_H1 ;  /* 0x30000072ff727230 */ /* 0x000fe40000004100 */
[C---:B------:R-:W-:Y:S01]  /*59b0*/  FMUL R32, R78.reuse, R36 ;  /* 0x000000244e207220 */ /* 0x040fe20000400000 */
[C---:B------:R-:W-:Y:S01]  /*59c0*/  FMUL R33, R78.reuse, R37 ;  /* 0x000000254e217220 */ /* 0x040fe20000400000 */
[--C-:B------:R-:W-:Y:S02]  /*59d0*/  HADD2.F32 R117, -RZ, R118.reuse.H0_H0 ;  /* 0x20000076ff757230 */ /* 0x100fe40000004100 */
[C---:B------:R-:W-:Y:S01]  /*59e0*/  FMUL R36, R78.reuse, R40 ;  /* 0x000000284e247220 */ /* 0x040fe20000400000 */
[----:B------:R-:W-:Y:S02]  /*59f0*/  HADD2.F32 R118, -RZ, R118.H1_H1 ;  /* 0x30000076ff767230 */ /* 0x000fe40000004100 */
        /* <DEDUP_REMOVED lines=8> */
[----:B------:R-:W-:Y:S01]  /*5a80*/  F2FP.F16.E4M3.UNPACK_B R92, R94.H1 ;  /* 0x0000005eff5c723e */ /* 0x000fe200030006ff */
[C---:B------:R-:W-:Y:S01]  /*5a90*/  FMUL R53, R78.reuse, R57 ;  /* 0x000000394e357220 */ /* 0x040fe20000400000 */
[C---:B------:R-:W-:Y:S01]  /*5aa0*/  FMUL R56, R78.reuse, R60 ;  /* 0x0000003c4e387220 */ /* 0x040fe20000400000 */
[----:B------:R-:W-:Y:S01]  /*5ab0*/  F2FP.F16.E4M3.UNPACK_B R141, R87.H1 ;  /* 0x00000057ff8d723e */ /* 0x000fe200030006ff */
[C---:B------:R-:W-:Y:S01]  /*5ac0*/  FMUL R57, R78.reuse, R61 ;  /* 0x0000003d4e397220 */ /* 0x040fe20000400000 */
[----:B------:R-:W-:Y:S02]  /*5ad0*/  HADD2.F32 R80, -RZ, R142.H1_H1 ;  /* 0x3000008eff507230 */ /* 0x000fe40000004100 */
[C---:B------:R-:W-:Y:S01]  /*5ae0*/  FMUL R60, R78.reuse, R64 ;  /* 0x000000404e3c7220 */ /* 0x040fe20000400000 */
[----:B------:R-:W-:Y:S01]  /*5af0*/  F2FP.F16.E4M3.UNPACK_B R116, R88.H1 ;  /* 0x00000058ff74723e */ /* 0x000fe200030006ff */
[C---:B------:R-:W-:Y:S01]  /*5b00*/  FMUL R61, R78.reuse, R65 ;  /* 0x000000414e3d7220 */ /* 0x040fe20000400000 */
[C---:B------:R-:W-:Y:S01]  /*5b10*/  FMUL R6, R78.reuse, R6 ;  /* 0x000000064e067220 */ /* 0x040fe20000400000 */
[----:B------:R-:W-:Y:S01]  /*5b20*/  F2FP.F16.E4M3.UNPACK_B R94, R95 ;  /* 0x0000005fff5e723e */ /* 0x000fe200020006ff */
[C---:B------:R-:W-:Y:S01]  /*5b30*/  FMUL R7, R78.reuse, R7 ;  /* 0x000000074e077220 */ /* 0x040fe20000400000 */
[--C-:B------:R-:W-:Y:S02]  /*5b40*/  HADD2.F32 R87, -RZ, R105.reuse.H0_H0 ;  /* 0x20000069ff577230 */ /* 0x100fe40000004100 */
[C---:B------:R-:W-:Y:S01]  /*5b50*/  FFMA R6, R81.reuse, R83, R6 ;  /* 0x0000005351067223 */ /* 0x040fe20000000006 */
[----:B------:R-:W-:Y:S01]  /*5b60*/  F2FP.F16.E4M3.UNPACK_B R122, R90 ;  /* 0x0000005aff7a723e */ /* 0x000fe200020006ff */
[C---:B------:R-:W-:Y:S01]  /*5b70*/  FFMA R7, R81.reuse, R84, R7 ;  /* 0x0000005451077223 */ /* 0x040fe20000000007 */
[C---:B------:R-:W-:Y:S01]  /*5b80*/  FFMA R8, R81.reuse, R85, R8 ;  /* 0x0000005551087223 */ /* 0x040fe20000000008 */
[----:B------:R-:W-:Y:S01]  /*5b90*/  F2FP.F16.E4M3.UNPACK_B R124, R90.H1 ;  /* 0x0000005aff7c723e */ /* 0x000fe200030006ff */
[----:B------:R-:W-:Y:S02]  /*5ba0*/  HADD2.F32 R88, -RZ, R105.H1_H1 ;  /* 0x30000069ff587230 */ /* 0x000fe40000004100 */
[----:B------:R-:W-:Y:S01]  /*5bb0*/  FFMA R9, R81, R86, R9 ;  /* 0x0000005651097223 */ /* 0x000fe20000000009 */
[----:B------:R-:W-:Y:S01]  /*5bc0*/  F2FP.SATFINITE.E4M3.F32.PACK_AB_MERGE_C R156, R7, R6, RZ ;  /* 0x00000006079c723e */ /* 0x000fe200048070ff */
[----:B------:R-:W-:Y:S02]  /*5bd0*/  HADD2.F32 R90, -RZ, R93.H1_H1 ;  /* 0x3000005dff5a7230 */ /* 0x000fe40000004100 */
[C---:B------:R-:W-:Y:S01]  /*5be0*/  FMUL R10, R78.reuse, R10 ;  /* 0x0000000a4e0a7220 */ /* 0x040fe20000400000 */
[--C-:B------:R-:W-:Y:S01]  /*5bf0*/  HADD2.F32 R93, -RZ, R94.reuse.H0_H0 ;  /* 0x2000005eff5d7230 */ /* 0x100fe20000004100 */
[----:B------:R-:W-:Y:S01]  /*5c00*/  F2FP.SATFINITE.E4M3.F32.PACK_AB_MERGE_C R156, R5, R4, R156 ;  /* 0x00000004059c723e */ /* 0x000fe2000480709c */
[----:B------:R-:W-:Y:S02]  /*5c10*/  HADD2.F32 R94, -RZ, R94.H1_H1 ;  /* 0x3000005eff5e7230 */ /* 0x000fe40000004100 */
[C---:B------:R-:W-:Y:S01]  /*5c20*/  FFMA R10, R81.reuse, R87, R10 ;  /* 0x00000057510a7223 */ /* 0x040fe2000000000a */
[--C-:B------:R-:W-:Y:S02]  /*5c30*/  HADD2.F32 R121, -RZ, R122.reuse.H0_H0 ;  /* 0x2000007aff797230 */ /* 0x100fe40000004100 */
[C---:B------:R-:W-:Y:S01]  /*5c40*/  FMUL R11, R78.reuse, R11 ;  /* 0x0000000b4e0b7220 */ /* 0x040fe20000400000 */
[----:B------:R-:W-:Y:S01]  /*5c50*/  F2FP.F16.E4M3.UNPACK_B R126, R91 ;  /* 0x0000005bff7e723e */ /* 0x000fe200020006ff */
[----:B------:R-:W-:Y:S01]  /*5c60*/  HADD2.F32 R122, -RZ, R122.H1_H1 ;  /* 0x3000007aff7a7230 */ /* 0x000fe20000004100 */
[----:B------:R-:W-:Y:S01]  /*5c70*/  F2FP.F16.E4M3.UNPACK_B R103, R95.H1 ;  /* 0x0000005fff67723e */ /* 0x000fe200030006ff */
[C---:B------:R-:W-:Y:S01]  /*5c80*/  FFMA R11, R81.reuse, R88, R11 ;  /* 0x00000058510b7223 */ /* 0x040fe2000000000b */
[----:B------:R-:W-:Y:S01]  /*5c90*/  F2FP.F16.E4M3.UNPACK_B R128, R91.H1 ;  /* 0x0000005bff80723e */ /* 0x000fe200030006ff */
[----:B------:R-:W-:Y:S02]  /*5ca0*/  HADD2.F32 R91, -RZ, R92.H0_H0 ;  /* 0x2000005cff5b7230 */ /* 0x000fe40000004100 */
[C---:B------:R-:W-:Y:S01]  /*5cb0*/  FFMA R12, R81.reuse, R89, R12 ;  /* 0x00000059510c7223 */ /* 0x040fe2000000000c */
[----:B------:R-:W-:Y:S01]  /*5cc0*/  FFMA R13, R81, R90, R13 ;  /* 0x0000005a510d7223 */ /* 0x000fe2000000000d */
[----:B------:R-:W-:Y:S01]  /*5cd0*/  F2FP.SATFINITE.E4M3.F32.PACK_AB_MERGE_C R157, R11, R10, RZ ;  /* 0x0000000a0b9d723e */ /* 0x000fe200048070ff */
[--C-:B------:R-:W-:Y:S01]  /*5ce0*/  HADD2.F32 R125, -RZ, R126.reuse.H0_H0 ;  /* 0x2000007eff7d7230 */ /* 0x100fe20000004100 */
[----:B------:R-:W-:Y:S01]  /*5cf0*/  F2FP.F16.E4M3.UNPACK_B R101, R96 ;  /* 0x00000060ff65723e */ /* 0x000fe200020006ff */
[----:B------:R-:W-:Y:S01]  /*5d00*/  HADD2.F32 R126, -RZ, R126.H1_H1 ;  /* 0x3000007eff7e7230 */ /* 0x000fe20000004100 */
[----:B------:R-:W-:Y:S01]  /*5d10*/  F2FP.SATFINITE.E4M3.F32.PACK_AB_MERGE_C R157, R9, R8, R157 ;  /* 0x00000008099d723e */ /* 0x000fe2000480709d */
[----:B------:R-:W-:Y:S02]  /*5d20*/  HADD2.F32 R83, -RZ, R142.H0_H0 ;  /* 0x2000008eff537230 */ /* 0x000fe40000004100 */
[C---:B------:R-:W-:Y:S01]  /*5d30*/  FMUL R14, R78.reuse, R14 ;  /* 0x0000000e4e0e7220 */ /* 0x040fe20000400000 */
[----:B------:R-:W-:Y:S02]  /*5d40*/  HADD2.F32 R92, -RZ, R92.H1_H1 ;  /* 0x3000005cff5c7230 */ /* 0x000fe40000004100 */
[C---:B------:R-:W-:Y:S01]  /*5d50*/  FMUL R15, R78.reuse, R15 ;  /* 0x0000000f4e0f7220 */ /* 0x040fe20000400000 */
[----:B------:R-:W-:Y:S01]  /*5d60*/  F2FP.F16.E4M3.UNPACK_B R100, R96.H1 ;  /* 0x00000060ff64723e */ /* 0x000fe200030006ff */
[--C-:B------:R-:W-:Y:S02]  /*5d70*/  HADD2.F32 R95, -RZ, R103.reuse.H0_H0 ;  /* 0x20000067ff5f7230 */ /* 0x100fe40000004100 */
[C---:B------:R-:W-:Y:S01]  /*5d80*/  FFMA R14, R81.reuse, R91, R14 ;  /* 0x0000005b510e7223 */ /* 0x040fe2000000000e */
[C---:B------:R-:W-:Y:S01]  /*5d90*/  FFMA R15, R81.reuse, R92, R15 ;  /* 0x0000005c510f7223 */ /* 0x040fe2000000000f */
[C---:B------:R-:W-:Y:S01]  /*5da0*/  FFMA R16, R81.reuse, R93, R16 ;  /* 0x0000005d51107223 */ /* 0x040fe20000000010 */
[----:B------:R-:W-:Y:S01]  /*5db0*/  FFMA R17, R81, R94, R17 ;  /* 0x0000005e51117223 */ /* 0x000fe20000000011 */
[-C--:B------:R-:W-:Y:S01]  /*5dc0*/  F2FP.F16.E4M3.UNPACK_B R102, R97.reuse ;  /* 0x00000061ff66723e */ /* 0x080fe200020006ff */
[----:B------:R-:W-:Y:S01]  /*5dd0*/  HADD2.F32 R96, -RZ, R103.H1_H1 ;  /* 0x30000067ff607230 */ /* 0x000fe20000004100 */
[----:B------:R-:W-:Y:S01]  /*5de0*/  F2FP.SATFINITE.E4M3.F32.PACK_AB_MERGE_C R158, R15, R14, RZ ;  /* 0x0000000e0f9e723e */ /* 0x000fe200048070ff */
[C---:B------:R-:W-:Y:S01]  /*5df0*/  FMUL R18, R78.reuse, R18 ;  /* 0x000000124e127220 */ /* 0x040fe20000400000 */
[----:B------:R-:W-:Y:S01]  /*5e00*/  F2FP.F16.E4M3.UNPACK_B R104, R97.H1 ;  /* 0x00000061ff68723e */ /* 0x000fe200030006ff */
[--C-:B------:R-:W-:Y:S01]  /*5e10*/  HADD2.F32 R97, -RZ, R101.reuse.H0_H0 ;  /* 0x20000065ff617230 */ /* 0x100fe20000004100 */
[----:B------:R-:W-:Y:S01]  /*5e20*/  F2FP.SATFINITE.E4M3.F32.PACK_AB_MERGE_C R158, R13, R12, R158 ;  /* 0x0000000c0d9e723e */ /* 0x000fe2000480709e */
[C---:B------:R-:W-:Y:S01]  /*5e30*/  FFMA R18, R81.reuse, R95, R18 ;  /* 0x0000005f51127223 */ /* 0x040fe20000000012 */
[----:B------:R-:W-:Y:S01]  /*5e40*/  F2FP.F16.E4M3.UNPACK_B R110, R99 ;  /* 0x00000063ff6e723e */ /* 0x000fe200020006ff */
[C---:B------:R-:W-:Y:S01]  /*5e50*/  FMUL R19, R78.reuse, R19 ;  /* 0x000000134e137220 */ /* 0x040fe20000400000 */
[----:B------:R-:W-:Y:S01]  /*5e60*/  F2FP.F16.E4M3.UNPACK_B R112, R99.H1 ;  /* 0x00000063ff70723e */ /* 0x000fe200030006ff */
[----:B------:R-:W-:Y:S01]  /*5e70*/  HADD2.F32 R99, -RZ, R101.H1_H1 ;  /* 0x30000065ff637230 */ /* 0x000fe20000004100 */
[-C--:B------:R-:W-:Y:S01]  /*5e80*/  F2FP.F16.E4M3.UNPACK_B R106, R98.reuse ;  /* 0x00000062ff6a723e */ /* 0x080fe200020006ff */
[----:B------:R-:W-:Y:S01]  /*5e90*/  HADD2.F32 R101, -RZ, R102.H0_H0 ;  /* 0x20000066ff657230 */ /* 0x000fe20000004100 */
[----:B------:R-:W-:Y:S01]  /*5ea0*/  F2FP.F16.E4M3.UNPACK_B R108, R98.H1 ;  /* 0x00000062ff6c723e */ /* 0x000fe200030006ff */
[----:B------:R-:W-:Y:S02]  /*5eb0*/  HADD2.F32 R98, -RZ, R100.H0_H0 ;  /* 0x20000064ff627230 */ /* 0x000fe40000004100 */
[C---:B------:R-:W-:Y:S01]  /*5ec0*/  FFMA R19, R81.reuse, R96, R19 ;  /* 0x0000006051137223 */ /* 0x040fe20000000013 */
[C---:B------:R-:W-:Y:S01]  /*5ed0*/  FFMA R0, R81.reuse, R97, R0 ;  /* 0x0000006151007223 */ /* 0x040fe20000000000 */
[----:B------:R-:W-:Y:S01]  /*5ee0*/  FFMA R2, R81, R99, R2 ;  /* 0x0000006351027223 */ /* 0x000fe20000000002 */
[----:B------:R-:W-:Y:S02]  /*5ef0*/  HADD2.F32 R102, -RZ, R102.H1_H1 ;  /* 0x30000066ff667230 */ /* 0x000fe40000004100 */
[C---:B------:R-:W-:Y:S01]  /*5f00*/  FMUL R3, R78.reuse, R22 ;  /* 0x000000164e037220 */ /* 0x040fe20000400000 */
[----:B------:R-:W-:Y:S01]  /*5f10*/  HADD2.F32 R100, -RZ, R100.H1_H1 ;  /* 0x30000064ff647230 */ /* 0x000fe20000004100 */
[----:B------:R-:W-:Y:S01]  /*5f20*/  F2FP.SATFINITE.E4M3.F32.PACK_AB_MERGE_C R159, R19, R18, RZ ;  /* 0x00000012139f723e */ /* 0x000fe200048070ff */
[--C-:B------:R-:W-:Y:S02]  /*5f30*/  HADD2.F32 R105, -RZ, R106.reuse.H0_H0 ;  /* 0x2000006aff697230 */ /* 0x100fe40000004100 */
[----:B------:R-:W-:Y:S01]  /*5f40*/  FFMA R3, R81, R98, R3 ;  /* 0x0000006251037223 */ /* 0x000fe20000000003 */
[----:B------:R-:W-:Y:S01]  /*5f50*/  HADD2.F32 R106, -RZ, R106.H1_H1 ;  /* 0x3000006aff6a7230 */ /* 0x000fe20000004100 */
[----:B------:R-:W-:Y:S01]  /*5f60*/  F2FP.SATFINITE.E4M3.F32.PACK_AB_MERGE_C R159, R17, R16, R159 ;  /* 0x00000010119f723e */ /* 0x000fe2000480709f */
[----:B------:R-:W-:Y:S02]  /*5f70*/  HADD2.F32 R109, -RZ, R110.H0_H0 ;  /* 0x2000006eff6d7230 */ /* 0x000fe40000004100 */
[C---:B------:R-:W-:Y:S01]  /*5f80*/  FMUL R23, R78.reuse, R23 ;  /* 0x000000174e177220 */ /* 0x040fe20000400000 */
[--C-:B------:R-:W-:Y:S02]  /*5f90*/  HADD2.F32 R103, -RZ, R104.reuse.H0_H0 ;  /* 0x20000068ff677230 */ /* 0x100fe40000004100 */
[C---:B------:R-:W-:Y:S01]  /*5fa0*/  FMUL R22, R78.reuse, R26 ;  /* 0x0000001a4e167220 */ /* 0x040fe20000400000 */
[----:B------:R-:W-:Y:S01]  /*5fb0*/  HADD2.F32 R104, -RZ, R104.H1_H1 ;  /* 0x30000068ff687230 */ /* 0x000fe20000004100 */
[----:B------:R1:W-:Y:S01]  /*5fc0*/  STS.128 [R168+UR43+0x2200], R156 ;  /* 0x0022009ca8007988 */ /* 0x0003e20008000c2b */
[C---:B------:R-:W-:Y:S01]  /*5fd0*/  FFMA R23, R81.reuse, R100, R23 ;  /* 0x0000006451177223 */ /* 0x040fe20000000017 */
[C---:B------:R-:W-:Y:S01]  /*5fe0*/  FFMA R20, R81.reuse, R101, R20 ;  /* 0x0000006551147223 */ /* 0x040fe20000000014 */
[C---:B------:R-:W-:Y:S01]  /*5ff0*/  FFMA R21, R81.reuse, R102, R21 ;  /* 0x0000006651157223 */ /* 0x040fe20000000015 */
[----:B------:R-:W-:Y:S01]  /*6000*/  FFMA R22, R81, R103, R22 ;  /* 0x0000006751167223 */ /* 0x000fe20000000016 */
[----:B------:R-:W-:Y:S01]  /*6010*/  HADD2.F32 R110, -RZ, R110.H1_H1 ;  /* 0x3000006eff6e7230 */ /* 0x000fe20000004100 */
[----:B------:R-:W-:Y:S01]  /*6020*/  F2FP.SATFINITE.E4M3.F32.PACK_AB_MERGE_C R161, R23, R3, RZ ;  /* 0x0000000317a1723e */ /* 0x000fe200048070ff */
[C---:B------:R-:W-:Y:S01]  /*6030*/  FMUL R27, R78.reuse, R27 ;  /* 0x0000001b4e1b7220 */ /* 0x040fe20000400000 */
[--C-:B------:R-:W-:Y:S02]  /*6040*/  HADD2.F32 R107, -RZ, R108.reuse.H0_H0 ;  /* 0x2000006cff6b7230 */ /* 0x100fe40000004100 */
[----:B------:R-:W-:Y:S01]  /*6050*/  FMUL R26, R78, R30 ;  /* 0x0000001e4e1a7220 */ /* 0x000fe20000400000 */
[----:B------:R-:W-:Y:S01]  /*6060*/  HADD2.F32 R108, -RZ, R108.H1_H1 ;  /* 0x3000006cff6c7230 */ /* 0x000fe20000004100 */
[----:B------:R-:W-:Y:S01]  /*6070*/  F2FP.SATFINITE.E4M3.F32.PACK_AB_MERGE_C R160, R2, R0, R161 ;  /* 0x0000000002a0723e */ /* 0x000fe200048070a1 */
[C---:B------:R-:W-:Y:S01]  /*6080*/  FFMA R27, R81.reuse, R104, R27 ;  /* 0x00000068511b7223 */ /* 0x040fe2000000001b */
[C---:B------:R-:W-:Y:S01]  /*6090*/  FFMA R24, R81.reuse, R105, R24 ;  /* 0x0000006951187223 */ /* 0x040fe20000000018 */
[C---:B------:R-:W-:Y:S01]  /*60a0*/  FFMA R25, R81.reuse, R106, R25 ;  /* 0x0000006a51197223 */ /* 0x040fe20000000019 */
[----:B------:R-:W-:Y:S01]  /*60b0*/  FFMA R26, R81, R107, R26 ;  /* 0x0000006b511a7223 */ /* 0x000fe2000000001a */
[C---:B------:R-:W-:Y:S01]  /*60c0*/  FMUL R31, R78.reuse, R31 ;  /* 0x0000001f4e1f7220 */ /* 0x040fe20000400000 */
[--C-:B------:R-:W-:Y:S01]  /*60d0*/  HADD2.F32 R111, -RZ, R112.reuse.H0_H0 ;  /* 0x20000070ff6f7230 */ /* 0x100fe20000004100 */
[----:B------:R-:W-:Y:S01]  /*60e0*/  F2FP.SATFINITE.E4M3.F32.PACK_AB_MERGE_C R162, R27, R22, RZ ;  /* 0x000000161ba2723e */ /* 0x000fe200048070ff */
[----:B------:R-:W-:Y:S02]  /*60f0*/  HADD2.F32 R112, -RZ, R112.H1_H1 ;  /* 0x30000070ff707230 */ /* 0x000fe40000004100 */
[C---:B------:R-:W-:Y:S01]  /*6100*/  FFMA R31, R81.reuse, R108, R31 ;  /* 0x0000006c511f7223 */ /* 0x040fe2000000001f */
[----:B------:R-:W-:Y:S01]  /*6110*/  FFMA R28, R81, R109, R28 ;  /* 0x0000006d511c7223 */ /* 0x000fe2000000001c */
[----:B------:R-:W-:Y:S01]  /*6120*/  F2FP.SATFINITE.E4M3.F32.PACK_AB_MERGE_C R161, R21, R20, R162 ;  /* 0x0000001415a1723e */ /* 0x000fe200048070a2 */
[----:B------:R-:W-:Y:S01]  /*6130*/  FFMA R29, R81, R110, R29 ;  /* 0x0000006e511d7223 */ /* 0x000fe2000000001d */
[C---:B------:R-:W-:Y:S01]  /*6140*/  FMUL R30, R78.reuse, R34 ;  /* 0x000000224e1e7220 */ /* 0x040fe20000400000 */
[----:B------:R-:W-:Y:S01]  /*6150*/  F2FP.SATFINITE.E4M3.F32.PACK_AB_MERGE_C R163, R31, R26, RZ ;  /* 0x0000001a1fa3723e */ /* 0x000fe200048070ff */
[C---:B------:R-:W-:Y:S01]  /*6160*/  FMUL R35, R78.reuse, R35 ;  /* 0x000000234e237220 */ /* 0x040fe20000400000 */
[--C-:B------:R-:W-:Y:S02]  /*6170*/  HADD2.F32 R115, -RZ, R116.reuse.H0_H0 ;  /* 0x20000074ff737230 */ /* 0x100fe40000004100 */
[----:B------:R-:W-:Y:S01]  /*6180*/  FFMA R30, R81, R111, R30 ;  /* 0x0000006f511e7223 */ /* 0x000fe2000000001e */
[----:B------:R-:W-:Y:S01]  /*6190*/  F2FP.SATFINITE.E4M3.F32.PACK_AB_MERGE_C R162, R25, R24, R163 ;  /* 0x0000001819a2723e */ /* 0x000fe200048070a3 */
[C---:B------:R-:W-:Y:S01]  /*61a0*/  FFMA R35, R81.reuse, R112, R35 ;  /* 0x0000007051237223 */ /* 0x040fe20000000023 */
[C---:B------:R-:W-:Y:S01]  /*61b0*/  FFMA R32, R81.reuse, R113, R32 ;  /* 0x0000007151207223 */ /* 0x040fe20000000020 */
[----:B------:R-:W-:Y:S01]  /*61c0*/  FFMA R33, R81, R114, R33 ;  /* 0x0000007251217223 */ /* 0x000fe20000000021 */
[----:B------:R-:W-:Y:S02]  /*61d0*/  HADD2.F32 R116, -RZ, R116.H1_H1 ;  /* 0x30000074ff747230 */ /* 0x000fe40000004100 */
        /* <DEDUP_REMOVED lines=9> */
[----:B------:R-:W-:Y:S01]  /*6270*/  HADD2.F32 R120, -RZ, R120.H1_H1 ;  /* 0x30000078ff787230 */ /* 0x000fe20000004100 */
[----:B------:R1:W-:Y:S01]  /*6280*/  STS.128 [R178+0x2010], R160 ;  /* 0x002010a0b2007388 */ /* 0x0003e20000000c00 */
[----:B------:R-:W-:Y:S01]  /*6290*/  F2FP.SATFINITE.E4M3.F32.PACK_AB_MERGE_C R184, R39, R34, RZ ;  /* 0x0000002227b8723e */ /* 0x000fe200048070ff */
[C---:B------:R-:W-:Y:S01]  /*62a0*/  FMUL R38, R78.reuse, R42 ;  /* 0x0000002a4e267220 */ /* 0x040fe20000400000 */
[C---:B------:R-:W-:Y:S01]  /*62b0*/  FMUL R43, R78.reuse, R43 ;  /* 0x0000002b4e2b7220 */ /* 0x040fe20000400000 */
[--C-:B------:R-:W-:Y:S01]  /*62c0*/  HADD2.F32 R123, -RZ, R124.reuse.H0_H0 ;  /* 0x2000007cff7b7230 */ /* 0x100fe20000004100 */
[----:B------:R-:W-:Y:S01]  /*62d0*/  F2FP.SATFINITE.E4M3.F32.PACK_AB_MERGE_C R184, R33, R32, R184 ;  /* 0x0000002021b8723e */ /* 0x000fe200048070b8 */
[C---:B------:R-:W-:Y:S01]  /*62e0*/  FFMA R38, R81.reuse, R119, R38 ;  /* 0x0000007751267223 */ /* 0x040fe20000000026 */
        /* <DEDUP_REMOVED lines=12> */
[C---:B------:R-:W-:Y:S01]  /*63b0*/  FFMA R45, R81.reuse, R126, R45 ;  /* 0x0000007e512d7223 */ /* 0x040fe2000000002d */
[----:B------:R-:W-:Y:S02]  /*63c0*/  HADD2.F32 R128, -RZ, R128.H1_H1 ;  /* 0x30000080ff807230 */ /* 0x000fe40000004100 */
[C---:B------:R-:W-:Y:S01]  /*63d0*/  FMUL R46, R78.reuse, R50 ;  /* 0x000000324e2e7220 */ /* 0x040fe20000400000 */
[C---:B------:R-:W-:Y:S01]  /*63e0*/  FMUL R51, R78.reuse, R51 ;  /* 0x000000334e337220 */ /* 0x040fe20000400000 */
[--C-:B------:R-:W-:Y:S02]  /*63f0*/  HADD2.F32 R131, -RZ, R132.reuse.H0_H0 ;  /* 0x20000084ff837230 */ /* 0x100fe40000004100 */
[C---:B------:R-:W-:Y:S01]  /*6400*/  FMUL R50, R78.reuse, R54 ;  /* 0x000000364e327220 */ /* 0x040fe20000400000 */
[C---:B------:R-:W-:Y:S01]  /*6410*/  FFMA R46, R81.reuse, R127, R46 ;  /* 0x0000007f512e7223 */ /* 0x040fe2000000002e */
[----:B------:R-:W-:Y:S02]  /*6420*/  HADD2.F32 R132, -RZ, R132.H1_H1 ;  /* 0x30000084ff847230 */ /* 0x000fe40000004100 */
[C---:B------:R-:W-:Y:S01]  /*6430*/  FFMA R51, R81.reuse, R128, R51 ;  /* 0x0000008051337223 */ /* 0x040fe20000000033 */
[C---:B------:R-:W-:Y:S01]  /*6440*/  FMUL R55, R78.reuse, R55 ;  /* 0x000000374e377220 */ /* 0x040fe20000400000 */
[C---:B------:R-:W-:Y:S01]  /*6450*/  FFMA R48, R81.reuse, R129, R48 ;  /* 0x0000008151307223 */ /* 0x040fe20000000030 */
[C---:B------:R-:W-:Y:S01]  /*6460*/  FFMA R49, R81.reuse, R130, R49 ;  /* 0x0000008251317223 */ /* 0x040fe20000000031 */
[--C-:B------:R-:W-:Y:S02]  /*6470*/  HADD2.F32 R135, -RZ, R136.reuse.H0_H0 ;  /* 0x20000088ff877230 */ /* 0x100fe40000004100 */
[C---:B------:R-:W-:Y:S01]  /*6480*/  FFMA R50, R81.reuse, R131, R50 ;  /* 0x0000008351327223 */ /* 0x040fe20000000032 */
[----:B------:R-:W-:Y:S02]  /*6490*/  HADD2.F32 R136, -RZ, R136.H1_H1 ;  /* 0x30000088ff887230 */ /* 0x000fe40000004100 */
[C---:B------:R-:W-:Y:S01]  /*64a0*/  FMUL R54, R78.reuse, R58 ;  /* 0x0000003a4e367220 */ /* 0x040fe20000400000 */
        /* <DEDUP_REMOVED lines=16> */
[----:B------:R-:W-:Y:S01]  /*65b0*/  FFMA R63, R81, R140, R63 ;  /* 0x0000008c513f7223 */ /* 0x000fe2000000003f */
[----:B------:R-:W-:Y:S01]  /*65c0*/  FMUL R67, R78, R67 ;  /* 0x000000434e437220 */ /* 0x000fe20000400000 */
[----:B------:R-:W-:Y:S01]  /*65d0*/  F2FP.SATFINITE.E4M3.F32.PACK_AB_MERGE_C R186, R47, R42, RZ ;  /* 0x0000002a2fba723e */ /* 0x000fe200048070ff */
[----:B------:R-:W-:Y:S01]  /*65e0*/  FFMA R60, R81, R83, R60 ;  /* 0x00000053513c7223 */ /* 0x000fe2000000003c */
[----:B------:R-:W-:Y:S01]  /*65f0*/  F2FP.SATFINITE.E4M3.F32.PACK_AB_MERGE_C R187, R51, R46, RZ ;  /* 0x0000002e33bb723e */ /* 0x000fe200048070ff */
[C---:B------:R-:W-:Y:S01]  /*6600*/  FFMA R61, R81.reuse, R80, R61 ;  /* 0x00000050513d7223 */ /* 0x040fe2000000003d */
[C---:B------:R-:W-:Y:S01]  /*6610*/  FFMA R62, R81.reuse, R85, R62 ;  /* 0x00000055513e7223 */ /* 0x040fe2000000003e */
[----:B------:R-:W-:Y:S01]  /*6620*/  FFMA R67, R81, R82, R67 ;  /* 0x0000005251437223 */ /* 0x000fe20000000043 */
[----:B------:R-:W-:Y:S02]  /*6630*/  F2FP.SATFINITE.E4M3.F32.PACK_AB_MERGE_C R186, R41, R40, R186 ;  /* 0x0000002829ba723e */ /* 0x000fe400048070ba */
[----:B------:R-:W-:Y:S02]  /*6640*/  F2FP.SATFINITE.E4M3.F32.PACK_AB_MERGE_C R187, R45, R44, R187 ;  /* 0x0000002c2dbb723e */ /* 0x000fe400048070bb */
[----:B------:R-:W-:Y:S02]  /*6650*/  F2FP.SATFINITE.E4M3.F32.PACK_AB_MERGE_C R188, R55, R50, RZ ;  /* 0x0000003237bc723e */ /* 0x000fe400048070ff */
[----:B------:R-:W-:Y:S01]  /*6660*/  F2FP.SATFINITE.E4M3.F32.PACK_AB_MERGE_C R189, R59, R54, RZ ;  /* 0x000000363bbd723e */ /* 0x000fe200048070ff */
[----:B------:R1:W-:Y:S01]  /*6670*/  STS.128 [R177+0x2020], R184 ;  /* 0x002020b8b1007388 */ /* 0x0003e20000000c00 */
[----:B------:R-:W-:Y:S02]  /*6680*/  F2FP.SATFINITE.E4M3.F32.PACK_AB_MERGE_C R190, R63, R58, RZ ;  /* 0x0000003a3fbe723e */ /* 0x000fe400048070ff */
[----:B------:R-:W-:Y:S02]  /*6690*/  F2FP.SATFINITE.E4M3.F32.PACK_AB_MERGE_C R182, R67, R62, RZ ;  /* 0x0000003e43b6723e */ /* 0x000fe400048070ff */
[----:B------:R-:W-:Y:S02]  /*66a0*/  F2FP.SATFINITE.E4M3.F32.PACK_AB_MERGE_C R188, R49, R48, R188 ;  /* 0x0000003031bc723e */ /* 0x000fe400048070bc */
[----:B------:R-:W-:Y:S02]  /*66b0*/  F2FP.SATFINITE.E4M3.F32.PACK_AB_MERGE_C R189, R53, R52, R189 ;  /* 0x0000003435bd723e */ /* 0x000fe400048070bd */
[----:B------:R-:W-:Y:S02]  /*66c0*/  F2FP.SATFINITE.E4M3.F32.PACK_AB_MERGE_C R190, R57, R56, R190 ;  /* 0x0000003839be723e */ /* 0x000fe400048070be */
[----:B------:R-:W-:Y:S02]  /*66d0*/  F2FP.SATFINITE.E4M3.F32.PACK_AB_MERGE_C R191, R61, R60, R182 ;  /* 0x0000003c3dbf723e */ /* 0x000fe400048070b6 */
[----:B------:R-:W-:Y:S03]  /*66e0*/  IADD3 R76, PT, PT, R76, 0x1, RZ ;  /* 0x000000014c4c7810 */ /* 0x000fe60007ffe0ff */
[----:B------:R1:W-:Y:S01]  /*66f0*/  STS.128 [R176+0x2030], R188 ;  /* 0x002030bcb0007388 */ /* 0x0003e20000000c00 */
[----:B------:R-:W-:Y:S01]  /*6700*/  @!PT LDS RZ, [RZ] ;  /* 0x00000000fffff984 */ /* 0x000fe20000000800 */
[----:B------:R-:W-:Y:S01]  /*6710*/  @!PT LDS RZ, [RZ] ;  /* 0x00000000fffff984 */ /* 0x000fe20000000800 */
[----:B------:R-:W-:Y:S01]  /*6720*/  @!PT LDS RZ, [RZ] ;  /* 0x00000000fffff984 */ /* 0x000fe20000000800 */
[----:B------:R-:W-:Y:S01]  /*6730*/  @!PT LDS RZ, [RZ] ;  /* 0x00000000fffff984 */ /* 0x000fe20000000800 */
[----:B------:R3:W-:Y:S07]  /*6740*/  MEMBAR.ALL.CTA ;  /* 0x0000000000007992 */ /* 0x0007ee0000008000 */
[----:B---3--:R-:W3:Y:S02]  /*6750*/  FENCE.VIEW.ASYNC.S ;  /* 0x00000000000073c6 */ /* 0x008ee40000000000 */
[----:B---3--:R-:W-:Y:S06]  /*6760*/  BAR.SYNC.DEFER_BLOCKING 0x1, 0x80 ;  /* 0x0042000000007b1d */ /* 0x008fec0000010000 */
[----:B------:R-:W-:Y:S05]  /*6770*/  @P0 BRA `(.L_x_95) ;  /* 0x0000000000340947 */ /* 0x000fea0003800000 */
[----:B------:R-:W-:Y:S01]  /*6780*/  UIADD3 UR12, UPT, UPT, UR43, 0x2200, URZ ;  /* 0x000022002b0c7890 */ /* 0x000fe2000fffe0ff */
[----:B------:R-:W-:Y:S01]  /*6790*/  R2UR UR9, R155 ;  /* 0x000000009b0972ca */ /* 0x000fe200000e0000 */
[----:B------:R-:W-:Y:S01]  /*67a0*/  UIADD3 UR10, UP0, UPT, UR46, 0x680, URZ ;  /* 0x000006802e0a7890 */ /* 0x000fe2000ff1e0ff */
[----:B------:R-:W-:Y:S01]  /*67b0*/  R2UR UR8, R165 ;  /* 0x00000000a50872ca */ /* 0x000fe200000e0000 */
[----:B------:R-:W-:Y:S02]  /*67c0*/  UMOV UR7, UR36 ;  /* 0x0000002400077c82 */ /* 0x000fe40008000000 */
[----:B------:R-:W-:Y:S01]  /*67d0*/  IMAD.U32 R179, RZ, RZ, UR12 ;  /* 0x0000000cffb37e24 */ /* 0x000fe2000f8e00ff */
[----:B------:R-:W-:Y:S04]  /*67e0*/  UIADD3.X UR11, UPT, UPT, URZ, UR47, URZ, UP0, !UPT ;  /* 0x0000002fff0b7290 */ /* 0x000fe800087fe4ff */
[----:B------:R-:W-:Y:S03]  /*67f0*/  R2UR UR4, R179 ;  /* 0x00000000b30472ca */ /* 0x000fe600000e0000 */
[----:B------:R-:W-:Y:S02]  /*6800*/  USHF.L.U32 UR5, UR9, 0x6, URZ ;  /* 0x0000000609057899 */ /* 0x000fe400080006ff */
[----:B------:R-:W-:Y:S09]  /*6810*/  USHF.L.U32 UR6, UR8, 0x7, URZ ;  /* 0x0000000708067899 */ /* 0x000ff200080006ff */
[----:B------:R3:W-:Y:S01]  /*6820*/  UTMASTG.3D [UR4], [UR10] ;  /* 0x000000040a0073b5 */ /* 0x0007e20008010000 */
[----:B------:R0:W-:Y:S01]  /*6830*/  UTMACMDFLUSH ;  /* 0x00000000000079b7 */ /* 0x0001e20000000000 */
[----:B---3--:R-:W-:Y:S04]  /*6840*/  DEPBAR.LE SB0, 0x0 ;  /* 0x000080000000791a */ /* 0x008fe80000000000 */
.L_x_95:
[----:B------:R-:W-:Y:S05]  /*6850*/  BSYNC.RECONVERGENT B0 ;  /* 0x0000000000007941 */ /* 0x000fea0003800200 */
.L_x_94:
[----:B------:R-:W-:Y:S01]  /*6860*/  BAR.SYNC.DEFER_BLOCKING 0x1, 0x80 ;  /* 0x0042000000007b1d */ /* 0x000fe20000010000 */
[----:B------:R-:W-:Y:S01]  /*6870*/  ISETP.NE.AND P2, PT, R180, RZ, PT ;  /* 0x000000ffb400720c */ /* 0x000fe20003f45270 */
[----:B------:R-:W-:Y:S01]  /*6880*/  IMAD.IADD R155, R75, 0x1, R143 ;  /* 0x000000014b9b7824 */ /* 0x000fe200078e028f */
[----:B------:R-:W-:Y:S01]  /*6890*/  ISETP.NE.AND P0, PT, R181, 0x2, PT ;  /* 0x00000002b500780c */ /* 0x000fe20003f05270 */
[----:B------:R-:W-:Y:S01]  /*68a0*/  IMAD.IADD R165, R77, 0x1, R154 ;  /* 0x000000014da57824 */ /* 0x000fe200078e029a */
[----:B------:R-:W-:Y:S02]  /*68b0*/  ISETP.NE.AND P1, PT, R76, 0x4, PT ;  /* 0x000000044c00780c */ /* 0x000fe40003f25270 */
[----:B------:R-:W-:Y:S02]  /*68c0*/  SEL R3, RZ, 0x1, P0 ;  /* 0x00000001ff037807 */ /* 0x000fe40000000000 */
[----:B------:R-:W-:Y:S02]  /*68d0*/  SEL R0, RZ, 0x1, P1 ;  /* 0x00000001ff007807 */ /* 0x000fe40000800000 */
[----:B------:R-:W-:Y:S02]  /*68e0*/  LOP3.LUT R174, R174, R3, RZ, 0x3c, !PT ;  /* 0x00000003aeae7212 */ /* 0x000fe400078e3cff */
[----:B------:R-:W-:Y:S02]  /*68f0*/  LOP3.LUT R175, R175, R0, RZ, 0x3c, !PT ;  /* 0x00000000afaf7212 */ /* 0x000fe400078e3cff */
[----:B------:R-:W-:Y:S02]  /*6900*/  @P2 R2UR UR36, R171 ;  /* 0x00000000ab2422ca */ /* 0x000fe400000e0000 */
[----:B------:R-:W-:Y:S02]  /*6910*/  SEL R181, R181, RZ, P0 ;  /* 0x000000ffb5b57207 */ /* 0x000fe40000000000 */
[----:B------:R-:W-:Y:S01]  /*6920*/  SEL R76, R76, RZ, P1 ;  /* 0x000000ff4c4c7207 */ /* 0x000fe20000800000 */
[----:B------:R-:W-:Y:S10]  /*6930*/  @P2 BRA `(.L_x_96) ;  /* 0xffffffdc00702947 */ /* 0x000ff4000383ffff */
[----:B------:R-:W-:Y:S05]  /*6940*/  EXIT ;  /* 0x000000000000794d */ /* 0x000fea0003800000 */
.L_x_19:
[----:B--2---:R2:W1:Y:S02]  /*6950*/  SYNCS.PHASECHK.TRANS64.TRYWAIT P0, [R3+URZ+0xf0], R2 ;  /* 0x0000f002030075a7 */ /* 0x00446400080011ff */
[----:B-1----:R-:W-:Y:S05]  /*6960*/  @!P0 NANOSLEEP.SYNCS 0x989680 ;  /* 0x009896800000895d */ /* 0x002fea0003900000 */
[----:B------:R-:W1:Y:S02]  /*6970*/  @!P0 SYNCS.PHASECHK.TRANS64 P0, [R3+URZ+0xf0], R2 ;  /* 0x0000f002030085a7 */ /* 0x000e6400080010ff */
[----:B-1----:R-:W-:Y:S05]  /*6980*/  @!P0 BRA `(.L_x_19) ;  /* 0xfffffffc00f08947 */ /* 0x002fea000383ffff */
[----:B------:R-:W-:Y:S05]  /*6990*/  BRA `(.L_x_97) ;  /* 0xffffffac00087947 */ /* 0x000fea000383ffff */
.L_x_22:
[----:B-1----:R-:W-:-:S07]  /*69a0*/  MOV R2, UR33 ;  /* 0x0000002100027c02 */ /* 0x002fce0008000f00 */
.L_x_98:
[----:B-1----:R1:W2:Y:S02]  /*69b0*/  SYNCS.PHASECHK.TRANS64.TRYWAIT P0, [R2+URZ+0x30], R5 ;  /* 0x00003005020075a7 */ /* 0x0022a400080011ff */
[----:B--2---:R-:W-:Y:S05]  /*69c0*/  @!P0 NANOSLEEP.SYNCS 0x989680 ;  /* 0x009896800000895d */ /* 0x004fea0003900000 */
[----:B------:R-:W2:Y:S02]  /*69d0*/  @!P0 SYNCS.PHASECHK.TRANS64 P0, [R2+URZ+0x30], R5 ;  /* 0x00003005020085a7 */ /* 0x000ea400080010ff */
[----:B--2---:R-:W-:Y:S05]  /*69e0*/  @!P0 BRA `(.L_x_98) ;  /* 0xfffffffc00f08947 */ /* 0x004fea000383ffff */
[----:B------:R-:W-:Y:S05]  /*69f0*/  BRA `(.L_x_21) ;  /* 0xffffffac00587947 */ /* 0x000fea000383ffff */
.L_x_28:
[----:B-1----:R-:W-:-:S07]  /*6a00*/  MOV R2, UR17 ;  /* 0x0000001100027c02 */ /* 0x002fce0008000f00 */
.L_x_99:
[----:B-1----:R1:W2:Y:S02]  /*6a10*/  SYNCS.PHASECHK.TRANS64.TRYWAIT P0, [R2+URZ+0x30], R5 ;  /* 0x00003005020075a7 */ /* 0x0022a400080011ff */
[----:B--2---:R-:W-:Y:S05]  /*6a20*/  @!P0 NANOSLEEP.SYNCS 0x989680 ;  /* 0x009896800000895d */ /* 0x004fea0003900000 */
[----:B------:R-:W2:Y:S02]  /*6a30*/  @!P0 SYNCS.PHASECHK.TRANS64 P0, [R2+URZ+0x30], R5 ;  /* 0x00003005020085a7 */ /* 0x000ea400080010ff */
[----:B--2---:R-:W-:Y:S05]  /*6a40*/  @!P0 BRA `(.L_x_99) ;  /* 0xfffffffc00f08947 */ /* 0x004fea000383ffff */
[----:B------:R-:W-:Y:S05]  /*6a50*/  BRA `(.L_x_27) ;  /* 0xffffffb000007947 */ /* 0x000fea000383ffff */
.L_x_32:
[----:B-1----:R1:W2:Y:S02]  /*6a60*/  SYNCS.PHASECHK.TRANS64.TRYWAIT P0, [R2+URZ+0x80], R3 ;  /* 0x00008003020075a7 */ /* 0x0022a400080011ff */
[----:B--2---:R-:W-:Y:S05]  /*6a70*/  @!P0 NANOSLEEP.SYNCS 0x989680 ;  /* 0x009896800000895d */ /* 0x004fea0003900000 */
[----:B------:R-:W2:Y:S02]  /*6a80*/  @!P0 SYNCS.PHASECHK.TRANS64 P0, [R2+URZ+0x80], R3 ;  /* 0x00008003020085a7 */ /* 0x000ea400080010ff */
[----:B--2---:R-:W-:Y:S05]  /*6a90*/  @!P0 BRA `(.L_x_32) ;  /* 0xfffffffc00f08947 */ /* 0x004fea000383ffff */
[----:B------:R-:W-:Y:S05]  /*6aa0*/  BRA `(.L_x_100) ;  /* 0xffffffb000907947 */ /* 0x000fea000383ffff */
.L_x_36:
[----:B----4-:R-:W-:-:S07]  /*6ab0*/  MOV R0, UR5 ;  /* 0x0000000500007c02 */ /* 0x010fce0008000f00 */
.L_x_101:
[----:B-1----:R1:W2:Y:S02]  /*6ac0*/  SYNCS.PHASECHK.TRANS64.TRYWAIT P0, [R0+URZ], R3 ;  /* 0x00000003000075a7 */ /* 0x0022a400080011ff */
[----:B--2---:R-:W-:Y:S05]  /*6ad0*/  @!P0 NANOSLEEP.SYNCS 0x989680 ;  /* 0x009896800000895d */ /* 0x004fea0003900000 */
[----:B------:R-:W2:Y:S02]  /*6ae0*/  @!P0 SYNCS.PHASECHK.TRANS64 P0, [R0+URZ], R3 ;  /* 0x00000003000085a7 */ /* 0x000ea400080010ff */
[----:B--2---:R-:W-:Y:S05]  /*6af0*/  @!P0 BRA `(.L_x_101) ;  /* 0xfffffffc00f08947 */ /* 0x004fea000383ffff */
[----:B------:R-:W-:Y:S05]  /*6b00*/  BRA `(.L_x_102) ;  /* 0xffffffb800007947 */ /* 0x000fea000383ffff */
.L_x_37:
[----:B----4-:R-:W-:-:S07]  /*6b10*/  MOV R0, UR5 ;  /* 0x0000000500007c02 */ /* 0x010fce0008000f00 */
.L_x_103:
[----:B-1----:R1:W2:Y:S02]  /*6b20*/  SYNCS.PHASECHK.TRANS64.TRYWAIT P0, [R0+URZ], R3 ;  /* 0x00000003000075a7 */ /* 0x0022a400080011ff */
[----:B--2---:R-:W-:Y:S05]  /*6b30*/  @!P0 NANOSLEEP.SYNCS 0x989680 ;  /* 0x009896800000895d */ /* 0x004fea0003900000 */
[----:B------:R-:W2:Y:S02]  /*6b40*/  @!P0 SYNCS.PHASECHK.TRANS64 P0, [R0+URZ], R3 ;  /* 0x00000003000085a7 */ /* 0x000ea400080010ff */
[----:B--2---:R-:W-:Y:S05]  /*6b50*/  @!P0 BRA `(.L_x_103) ;  /* 0xfffffffc00f08947 */ /* 0x004fea000383ffff */
[----:B------:R-:W-:Y:S05]  /*6b60*/  BRA `(.L_x_104) ;  /* 0xffffffb8000c7947 */ /* 0x000fea000383ffff */
.L_x_38:
[----:B----4-:R-:W-:-:S07]  /*6b70*/  MOV R0, UR5 ;  /* 0x0000000500007c02 */ /* 0x010fce0008000f00 */
.L_x_105:
[----:B-1----:R1:W2:Y:S02]  /*6b80*/  SYNCS.PHASECHK.TRANS64.TRYWAIT P0, [R0+URZ], R3 ;  /* 0x00000003000075a7 */ /* 0x0022a400080011ff */
[----:B--2---:R-:W-:Y:S05]  /*6b90*/  @!P0 NANOSLEEP.SYNCS 0x989680 ;  /* 0x009896800000895d */ /* 0x004fea0003900000 */
[----:B------:R-:W2:Y:S02]  /*6ba0*/  @!P0 SYNCS.PHASECHK.TRANS64 P0, [R0+URZ], R3 ;  /* 0x00000003000085a7 */ /* 0x000ea400080010ff */
[----:B--2---:R-:W-:Y:S05]  /*6bb0*/  @!P0 BRA `(.L_x_105) ;  /* 0xfffffffc00f08947 */ /* 0x004fea000383ffff */
[----:B------:R-:W-:Y:S05]  /*6bc0*/  BRA `(.L_x_106) ;  /* 0xffffffb800187947 */ /* 0x000fea000383ffff */
.L_x_39:
[----:B----4-:R-:W-:-:S07]  /*6bd0*/  MOV R0, UR5 ;  /* 0x0000000500007c02 */ /* 0x010fce0008000f00 */
.L_x_107:
[----:B-1----:R1:W2:Y:S02]  /*6be0*/  SYNCS.PHASECHK.TRANS64.TRYWAIT P0, [R0+URZ], R3 ;  /* 0x00000003000075a7 */ /* 0x0022a400080011ff */
[----:B--2---:R-:W-:Y:S05]  /*6bf0*/  @!P0 NANOSLEEP.SYNCS 0x989680 ;  /* 0x009896800000895d */ /* 0x004fea0003900000 */
[----:B------:R-:W2:Y:S02]  /*6c00*/  @!P0 SYNCS.PHASECHK.TRANS64 P0, [R0+URZ], R3 ;  /* 0x00000003000085a7 */ /* 0x000ea400080010ff */
[----:B--2---:R-:W-:Y:S05]  /*6c10*/  @!P0 BRA `(.L_x_107) ;  /* 0xfffffffc00f08947 */ /* 0x004fea000383ffff */
[----:B------:R-:W-:Y:S05]  /*6c20*/  BRA `(.L_x_108) ;  /* 0xffffffb800247947 */ /* 0x000fea000383ffff */
.L_x_40:
[----:B----4-:R-:W-:-:S07]  /*6c30*/  MOV R0, UR5 ;  /* 0x0000000500007c02 */ /* 0x010fce0008000f00 */
.L_x_109:
[----:B-1----:R1:W2:Y:S02]  /*6c40*/  SYNCS.PHASECHK.TRANS64.TRYWAIT P0, [R0+URZ], R3 ;  /* 0x00000003000075a7 */ /* 0x0022a400080011ff */
[----:B--2---:R-:W-:Y:S05]  /*6c50*/  @!P0 NANOSLEEP.SYNCS 0x989680 ;  /* 0x009896800000895d */ /* 0x004fea0003900000 */
[----:B------:R-:W2:Y:S02]  /*6c60*/  @!P0 SYNCS.PHASECHK.TRANS64 P0, [R0+URZ], R3 ;  /* 0x00000003000085a7 */ /* 0x000ea400080010ff */
[----:B--2---:R-:W-:Y:S05]  /*6c70*/  @!P0 BRA `(.L_x_109) ;  /* 0xfffffffc00f08947 */ /* 0x004fea000383ffff */
[----:B------:R-:W-:Y:S05]  /*6c80*/  BRA `(.L_x_110) ;  /* 0xffffffb800307947 */ /* 0x000fea000383ffff */
.L_x_43:
[----:B-1----:R1:W2:Y:S02]  /*6c90*/  SYNCS.PHASECHK.TRANS64.TRYWAIT P0, [R0+URZ+0xe0], R5 ;  /* 0x0000e005000075a7 */ /* 0x0022a400080011ff */
[----:B--2---:R-:W-:Y:S05]  /*6ca0*/  @!P0 NANOSLEEP.SYNCS 0x989680 ;  /* 0x009896800000895d */ /* 0x004fea0003900000 */
[----:B------:R-:W2:Y:S02]  /*6cb0*/  @!P0 SYNCS.PHASECHK.TRANS64 P0, [R0+URZ+0xe0], R5 ;  /* 0x0000e005000085a7 */ /* 0x000ea400080010ff */
[----:B--2---:R-:W-:Y:S05]  /*6cc0*/  @!P0 BRA `(.L_x_43) ;  /* 0xfffffffc00f08947 */ /* 0x004fea000383ffff */
[----:B------:R-:W-:Y:S05]  /*6cd0*/  BRA `(.L_x_111) ;  /* 0xffffffb8008c7947 */ /* 0x000fea000383ffff */
.L_x_44:
[----:B------:R-:W-:-:S07]  /*6ce0*/  MOV R0, UR5 ;  /* 0x0000000500007c02 */ /* 0x000fce0008000f00 */
.L_x_112:
[----:B-1----:R1:W2:Y:S02]  /*6cf0*/  SYNCS.PHASECHK.TRANS64.TRYWAIT P0, [R0+URZ+0x90], R5 ;  /* 0x00009005000075a7 */ /* 0x0022a400080011ff */
[----:B--2---:R-:W-:Y:S05]  /*6d00*/  @!P0 NANOSLEEP.SYNCS 0x989680 ;  /* 0x009896800000895d */ /* 0x004fea0003900000 */
[----:B------:R-:W2:Y:S02]  /*6d10*/  @!P0 SYNCS.PHASECHK.TRANS64 P0, [R0+URZ+0x90], R5 ;  /* 0x00009005000085a7 */ /* 0x000ea400080010ff */
[----:B--2---:R-:W-:Y:S05]  /*6d20*/  @!P0 BRA `(.L_x_112) ;  /* 0xfffffffc00f08947 */ /* 0x004fea000383ffff */
[----:B------:R-:W-:Y:S05]  /*6d30*/  BRA `(.L_x_113) ;  /* 0xffffffb8009c7947 */ /* 0x000fea000383ffff */
.L_x_45:
[----:B-1----:R1:W2:Y:S02]  /*6d40*/  SYNCS.PHASECHK.TRANS64.TRYWAIT P1, [R0+URZ+0x80], R5 ;  /* 0x00008005000075a7 */ /* 0x0022a400080211ff */
[----:B--2---:R-:W-:Y:S05]  /*6d50*/  @!P1 NANOSLEEP.SYNCS 0x989680 ;  /* 0x009896800000995d */ /* 0x004fea0003900000 */
[----:B------:R-:W2:Y:S02]  /*6d60*/  @!P1 SYNCS.PHASECHK.TRANS64 P1, [R0+URZ+0x80], R5 ;  /* 0x00008005000095a7 */ /* 0x000ea400080210ff */
[----:B--2---:R-:W-:Y:S05]  /*6d70*/  @!P1 BRA `(.L_x_45) ;  /* 0xfffffffc00f09947 */ /* 0x004fea000383ffff */
[----:B------:R-:W-:Y:S05]  /*6d80*/  BRA `(.L_x_114) ;  /* 0xffffffb800cc7947 */ /* 0x000fea000383ffff */
.L_x_48:
[----:B------:R-:W-:-:S07]  /*6d90*/  MOV R0, UR5 ;  /* 0x0000000500007c02 */ /* 0x000fce0008000f00 */
.L_x_115:
[----:B-1----:R1:W2:Y:S02]  /*6da0*/  SYNCS.PHASECHK.TRANS64.TRYWAIT P0, [R0+URZ+0x90], R3 ;  /* 0x00009003000075a7 */ /* 0x0022a400080011ff */
[----:B--2---:R-:W-:Y:S05]  /*6db0*/  @!P0 NANOSLEEP.SYNCS 0x989680 ;  /* 0x009896800000895d */ /* 0x004fea0003900000 */
[----:B------:R-:W2:Y:S02]  /*6dc0*/  @!P0 SYNCS.PHASECHK.TRANS64 P0, [R0+URZ+0x90], R3 ;  /* 0x00009003000085a7 */ /* 0x000ea400080010ff */
[----:B--2---:R-:W-:Y:S05]  /*6dd0*/  @!P0 BRA `(.L_x_115) ;  /* 0xfffffffc00f08947 */ /* 0x004fea000383ffff */
[----:B------:R-:W-:Y:S05]  /*6de0*/  BRA `(.L_x_47) ;  /* 0xffffffbc00207947 */ /* 0x000fea000383ffff */
.L_x_55:
[----:B-1----:R1:W2:Y:S02]  /*6df0*/  SYNCS.PHASECHK.TRANS64.TRYWAIT P1, [R0+URZ+0x80], R5 ;  /* 0x00008005000075a7 */ /* 0x0022a400080211ff */
[----:B--2---:R-:W-:Y:S05]  /*6e00*/  @!P1 NANOSLEEP.SYNCS 0x989680 ;  /* 0x009896800000995d */ /* 0x004fea0003900000 */
[----:B------:R-:W2:Y:S02]  /*6e10*/  @!P1 SYNCS.PHASECHK.TRANS64 P1, [R0+URZ+0x80], R5 ;  /* 0x00008005000095a7 */ /* 0x000ea400080210ff */
[----:B--2---:R-:W-:Y:S05]  /*6e20*/  @!P1 BRA `(.L_x_55) ;  /* 0xfffffffc00f09947 */ /* 0x004fea000383ffff */
[----:B------:R-:W-:Y:S05]  /*6e30*/  BRA `(.L_x_116) ;  /* 0xffffffc000787947 */ /* 0x000fea000383ffff */
.L_x_56:
[----:B------:R-:W-:-:S07]  /*6e40*/  MOV R3, UR9 ;  /* 0x0000000900037c02 */ /* 0x000fce0008000f00 */
.L_x_117:
[----:B-1----:R1:W2:Y:S02]  /*6e50*/  SYNCS.PHASECHK.TRANS64.TRYWAIT P0, [R3+URZ+0xc0], R0 ;  /* 0x0000c000030075a7 */ /* 0x0022a400080011ff */
[----:B--2---:R-:W-:Y:S05]  /*6e60*/  @!P0 NANOSLEEP.SYNCS 0x989680 ;  /* 0x009896800000895d */ /* 0x004fea0003900000 */
[----:B------:R-:W2:Y:S02]  /*6e70*/  @!P0 SYNCS.PHASECHK.TRANS64 P0, [R3+URZ+0xc0], R0 ;  /* 0x0000c000030085a7 */ /* 0x000ea400080010ff */
[----:B--2---:R-:W-:Y:S05]  /*6e80*/  @!P0 BRA `(.L_x_117) ;  /* 0xfffffffc00f08947 */ /* 0x004fea000383ffff */
[----:B------:R-:W-:Y:S05]  /*6e90*/  BRA `(.L_x_118) ;  /* 0xffffffc000ac7947 */ /* 0x000fea000383ffff */
.L_x_59:
[----:B------:R-:W-:Y:S07]  /*6ea0*/  MOV R0, UR7 ;  /* 0x0000000700007c02 */ /* 0x000fee0008000f00 */
.L_x_119:
[----:B-1----:R1:W2:Y:S02]  /*6eb0*/  SYNCS.PHASECHK.TRANS64.TRYWAIT P0, [R0+URZ], R3 ;  /* 0x00000003000075a7 */ /* 0x0022a400080011ff */
[----:B--2---:R-:W-:Y:S05]  /*6ec0*/  @!P0 NANOSLEEP.SYNCS 0x989680 ;  /* 0x009896800000895d */ /* 0x004fea0003900000 */
[----:B------:R-:W2:Y:S02]  /*6ed0*/  @!P0 SYNCS.PHASECHK.TRANS64 P0, [R0+URZ], R3 ;  /* 0x00000003000085a7 */ /* 0x000ea400080010ff */
[----:B--2---:R-:W-:Y:S05]  /*6ee0*/  @!P0 BRA `(.L_x_119) ;  /* 0xfffffffc00f08947 */ /* 0x004fea000383ffff */
[----:B------:R-:W-:Y:S05]  /*6ef0*/  BRA `(.L_x_58) ;  /* 0xffffffc000cc7947 */ /* 0x000fea000383ffff */
.L_x_62:
[----:B------:R-:W-:-:S07]  /*6f00*/  MOV R0, UR5 ;  /* 0x0000000500007c02 */ /* 0x000fce0008000f00 */
.L_x_120:
[----:B--2---:R2:W3:Y:S02]  /*6f10*/  SYNCS.PHASECHK.TRANS64.TRYWAIT P0, [R0+URZ], R3 ;  /* 0x00000003000075a7 */ /* 0x0044e400080011ff */
[----:B---3--:R-:W-:Y:S05]  /*6f20*/  @!P0 NANOSLEEP.SYNCS 0x989680 ;  /* 0x009896800000895d */ /* 0x008fea0003900000 */
[----:B------:R-:W3:Y:S02]  /*6f30*/  @!P0 SYNCS.PHASECHK.TRANS64 P0, [R0+URZ], R3 ;  /* 0x00000003000085a7 */ /* 0x000ee400080010ff */
[----:B---3--:R-:W-:Y:S05]  /*6f40*/  @!P0 BRA `(.L_x_120) ;  /* 0xfffffffc00f08947 */ /* 0x008fea000383ffff */
[----:B------:R-:W-:Y:S05]  /*6f50*/  BRA `(.L_x_121) ;  /* 0xffffffc4006c7947 */ /* 0x000fea000383ffff */
.L_x_63:
[----:B------:R-:W-:-:S07]  /*6f60*/  MOV R0, UR5 ;  /* 0x0000000500007c02 */ /* 0x000fce0008000f00 */
.L_x_122:
[----:B--2---:R2:W3:Y:S02]  /*6f70*/  SYNCS.PHASECHK.TRANS64.TRYWAIT P0, [R0+URZ], R3 ;  /* 0x00000003000075a7 */ /* 0x0044e400080011ff */
[----:B---3--:R-:W-:Y:S05]  /*6f80*/  @!P0 NANOSLEEP.SYNCS 0x989680 ;  /* 0x009896800000895d */ /* 0x008fea0003900000 */
[----:B------:R-:W3:Y:S02]  /*6f90*/  @!P0 SYNCS.PHASECHK.TRANS64 P0, [R0+URZ], R3 ;  /* 0x00000003000085a7 */ /* 0x000ee400080010ff */
[----:B---3--:R-:W-:Y:S05]  /*6fa0*/  @!P0 BRA `(.L_x_122) ;  /* 0xfffffffc00f08947 */ /* 0x008fea000383ffff */
[----:B------:R-:W-:Y:S05]  /*6fb0*/  BRA `(.L_x_123) ;  /* 0xffffffc400787947 */ /* 0x000fea000383ffff */
.L_x_64:
[----:B------:R-:W-:-:S07]  /*6fc0*/  MOV R0, UR5 ;  /* 0x0000000500007c02 */ /* 0x000fce0008000f00 */
.L_x_124:
[----:B--2---:R2:W3:Y:S02]  /*6fd0*/  SYNCS.PHASECHK.TRANS64.TRYWAIT P0, [R0+URZ], R3 ;  /* 0x00000003000075a7 */ /* 0x0044e400080011ff */
[----:B---3--:R-:W-:Y:S05]  /*6fe0*/  @!P0 NANOSLEEP.SYNCS 0x989680 ;  /* 0x009896800000895d */ /* 0x008fea0003900000 */
[----:B------:R-:W3:Y:S02]  /*6ff0*/  @!P0 SYNCS.PHASECHK.TRANS64 P0, [R0+URZ], R3 ;  /* 0x00000003000085a7 */ /* 0x000ee400080010ff */
[----:B---3--:R-:W-:Y:S05]  /*7000*/  @!P0 BRA `(.L_x_124) ;  /* 0xfffffffc00f08947 */ /* 0x008fea000383ffff */
[----:B------:R-:W-:Y:S05]  /*7010*/  BRA `(.L_x_125) ;  /* 0xffffffc400847947 */ /* 0x000fea000383ffff */
.L_x_65:
[----:B------:R-:W-:-:S07]  /*7020*/  MOV R0, UR7 ;  /* 0x0000000700007c02 */ /* 0x000fce0008000f00 */
.L_x_126:
[----:B--2---:R2:W3:Y:S02]  /*7030*/  SYNCS.PHASECHK.TRANS64.TRYWAIT P0, [R0+URZ], R3 ;  /* 0x00000003000075a7 */ /* 0x0044e400080011ff */
[----:B---3--:R-:W-:Y:S05]  /*7040*/  @!P0 NANOSLEEP.SYNCS 0x989680 ;  /* 0x009896800000895d */ /* 0x008fea0003900000 */
[----:B------:R-:W3:Y:S02]  /*7050*/  @!P0 SYNCS.PHASECHK.TRANS64 P0, [R0+URZ], R3 ;  /* 0x00000003000085a7 */ /* 0x000ee400080010ff */
[----:B---3--:R-:W-:Y:S05]  /*7060*/  @!P0 BRA `(.L_x_126) ;  /* 0xfffffffc00f08947 */ /* 0x008fea000383ffff */
[----:B------:R-:W-:Y:S05]  /*7070*/  BRA `(.L_x_127) ;  /* 0xffffffc400907947 */ /* 0x000fea000383ffff */
.L_x_70:
[----:B---3--:R3:W1:Y:S02]  /*7080*/  SYNCS.PHASECHK.TRANS64.TRYWAIT P0, [R0+URZ+0x80], R3 ;  /* 0x00008003000075a7 */ /* 0x00866400080011ff */
[----:B-1----:R-:W-:Y:S05]  /*7090*/  @!P0 NANOSLEEP.SYNCS 0x989680 ;  /* 0x009896800000895d */ /* 0x002fea0003900000 */
[----:B------:R-:W1:Y:S02]  /*70a0*/  @!P0 SYNCS.PHASECHK.TRANS64 P0, [R0+URZ+0x80], R3 ;  /* 0x00008003000085a7 */ /* 0x000e6400080010ff */
[----:B-1----:R-:W-:Y:S05]  /*70b0*/  @!P0 BRA `(.L_x_70) ;  /* 0xfffffffc00f08947 */ /* 0x002fea000383ffff */
[----:B------:R-:W-:Y:S05]  /*70c0*/  BRA `(.L_x_128) ;  /* 0xffffffc8008c7947 */ /* 0x000fea000383ffff */
.L_x_73:
[----:B------:R-:W-:Y:S07]  /*70d0*/  MOV R0, UR6 ;  /* 0x0000000600007c02 */ /* 0x000fee0008000f00 */
.L_x_129:
[----:B-1----:R1:W3:Y:S02]  /*70e0*/  SYNCS.PHASECHK.TRANS64.TRYWAIT P0, [R0+URZ+0x78], R3 ;  /* 0x00007803000075a7 */ /* 0x0022e400080011ff */
[----:B---3--:R-:W-:Y:S05]  /*70f0*/  @!P0 NANOSLEEP.SYNCS 0x989680 ;  /* 0x009896800000895d */ /* 0x008fea0003900000 */
[----:B------:R-:W3:Y:S02]  /*7100*/  @!P0 SYNCS.PHASECHK.TRANS64 P0, [R0+URZ+0x78], R3 ;  /* 0x00007803000085a7 */ /* 0x000ee400080010ff */
[----:B---3--:R-:W-:Y:S05]  /*7110*/  @!P0 BRA `(.L_x_129) ;  /* 0xfffffffc00f08947 */ /* 0x008fea000383ffff */
[----:B------:R-:W-:Y:S05]  /*7120*/  BRA `(.L_x_72) ;  /* 0xffffffcc00787947 */ /* 0x000fea000383ffff */
.L_x_76:
[----:B------:R-:W-:Y:S07]  /*7130*/  MOV R3, UR6 ;  /* 0x0000000600037c02 */ /* 0x000fee0008000f00 */
.L_x_130:
[----:B-1----:R1:W2:Y:S02]  /*7140*/  SYNCS.PHASECHK.TRANS64.TRYWAIT P2, [R3+URZ+0x68], R26 ;  /* 0x0000681a030075a7 */ /* 0x0022a400080411ff */
[----:B--2---:R-:W-:Y:S05]  /*7150*/  @!P2 NANOSLEEP.SYNCS 0x989680 ;  /* 0x009896800000a95d */ /* 0x004fea0003900000 */
[----:B------:R-:W2:Y:S02]  /*7160*/  @!P2 SYNCS.PHASECHK.TRANS64 P2, [R3+URZ+0x68], R26 ;  /* 0x0000681a0300a5a7 */ /* 0x000ea400080410ff */
[----:B--2---:R-:W-:Y:S05]  /*7170*/  @!P2 BRA `(.L_x_130) ;  /* 0xfffffffc00f0a947 */ /* 0x004fea000383ffff */
[----:B------:R-:W-:Y:S05]  /*7180*/  BRA `(.L_x_131) ;  /* 0xffffffd0000c7947 */ /* 0x000fea000383ffff */
.L_x_79:
[----:B--2---:R2:W4:Y:S02]  /*7190*/  SYNCS.PHASECHK.TRANS64.TRYWAIT P0, [R0+URZ+0x80], R3 ;  /* 0x00008003000075a7 */ /* 0x00452400080011ff */
[----:B----4-:R-:W-:Y:S05]  /*71a0*/  @!P0 NANOSLEEP.SYNCS 0x989680 ;  /* 0x009896800000895d */ /* 0x010fea0003900000 */
[----:B------:R-:W4:Y:S02]  /*71b0*/  @!P0 SYNCS.PHASECHK.TRANS64 P0, [R0+URZ+0x80], R3 ;  /* 0x00008003000085a7 */ /* 0x000f2400080010ff */
[----:B----4-:R-:W-:Y:S05]  /*71c0*/  @!P0 BRA `(.L_x_79) ;  /* 0xfffffffc00f08947 */ /* 0x010fea000383ffff */
[----:B------:R-:W-:Y:S05]  /*71d0*/  BRA `(.L_x_132) ;  /* 0xffffffd4005c7947 */ /* 0x000fea000383ffff */
.L_x_90:
[----:B-1----:R-:W-:Y:S04]  /*71e0*/  MOV R0, UR43 ;  /* 0x0000002b00007c02 */ /* 0x002fe80008000f00 */
[----:B------:R1:W2:Y:S03]  /*71f0*/  SYNCS.PHASECHK.TRANS64.TRYWAIT P1, [R0+URZ+0x60], R3 ;  /* 0x00006003000075a7 */ /* 0x0002a600080211ff */
[----:B--2---:R-:W-:Y:S05]  /*7200*/  @!P1 NANOSLEEP.SYNCS 0x989680 ;  /* 0x009896800000995d */ /* 0x004fea0003900000 */
[----:B------:R-:W2:Y:S02]  /*7210*/  @!P1 SYNCS.PHASECHK.TRANS64 P1, [R0+URZ+0x60], R3 ;  /* 0x00006003000095a7 */ /* 0x000ea400080210ff */
[----:B--2---:R-:W-:Y:S05]  /*7220*/  @!P1 BRA `(.L_x_90) ;  /* 0xfffffffc00ec9947 */ /* 0x004fea000383ffff */
[----:B------:R-:W-:Y:S05]  /*7230*/  BRA `(.L_x_89) ;  /* 0xffffffe000587947 */ /* 0x000fea000383ffff */
.L_x_92:
[----:B------:R1:W1:Y:S02]  /*7240*/  SYNCS.PHASECHK.TRANS64.TRYWAIT P1, [R156+URZ+0xa0], R5 ;  /* 0x0000a0059c0075a7 */ /* 0x00026400080211ff */
[----:B-1----:R-:W-:Y:S05]  /*7250*/  @!P1 NANOSLEEP.SYNCS 0x989680 ;  /* 0x009896800000995d */ /* 0x002fea0003900000 */
[----:B------:R-:W1:Y:S02]  /*7260*/  @!P1 SYNCS.PHASECHK.TRANS64 P1, [R156+URZ+0xa0], R5 ;  /* 0x0000a0059c0095a7 */ /* 0x000e6400080210ff */
[----:B-1----:R-:W-:Y:S05]  /*7270*/  @!P1 BRA `(.L_x_92) ;  /* 0xfffffffc00f09947 */ /* 0x002fea000383ffff */
[----:B------:R-:W-:Y:S05]  /*7280*/  BRA `(.L_x_91) ;  /* 0xffffffe0009c7947 */ /* 0x000fea000383ffff */
        .weak           $__internal_0_$__cuda_sm10x_tcgen05_guardrail_trap_col_being_dealloced_not_returned_by_alloc
        .type           $__internal_0_$__cuda_sm10x_tcgen05_guardrail_trap_col_being_dealloced_not_returned_by_alloc,@function
        .size           $__internal_0_$__cuda_sm10x_tcgen05_guardrail_trap_col_being_dealloced_not_returned_by_alloc,($__internal_1_$__cuda_sm10x_tcgen05_guardrail_trap_phase_invalid_during_alloc - $__internal_0_$__cuda_sm10x_tcgen05_guardrail_trap_col_being_dealloced_not_returned_by_alloc)
$__internal_0_$__cuda_sm10x_tcgen05_guardrail_trap_col_being_dealloced_not_returned_by_alloc:
[----:B------:R-:W-:Y:S05]  /*7290*/  BPT.TRAP 0x1 ;  /* 0x000000040000795c */ /* 0x000fea0000300000 */
[----:B------:R-:W-:-:S04]  /*72a0*/  HFMA2 R3, -RZ, RZ, 0, 0 ;  /* 0x00000000ff037431 */ /* 0x000fc800000001ff */
[----:B------:R-:W-:Y:S05]  /*72b0*/  RET.REL.NODEC R2 `(_ZN7cutlass13device_kernelINS_4gemm6kernel13GemmUniversalIN4cute5tupleIJiiiiEEENS1_10collective13CollectiveMmaINS1_35MainloopSm100TmaUmmaWarpSpecializedILi6ELi2ELi4ENS5_IJNS4_1CILi1EEESB_SB_EEEEENS5_IJNSA_ILi128EEENSA_ILi64EEENSA_ILi32EEEEEENS_12float_e4m3_tENS5_IJlSB_lEEESI_SJ_NS4_8TiledMMAINS4_8MMA_AtomIJNS4_10MMA_TraitsINS4_19SM100_MMA_F8F6F4_SSEJSI_SI_fSE_SF_NS4_17integral_constantINS4_4UMMA5MajorELSQ_0EEESR_NSO_INSP_7ScaleInELSS_0EEEST_EEEEEENS4_6LayoutISC_NS5_IJNSA_ILi0EEESX_SX_EEEEENS5_IJNS4_10UnderscoreES10_S10_EEEEENS4_13SM90_TMA_LOADENS4_14ComposedLayoutINS4_7SwizzleILi1ELi4ELi3EEENS4_18smem_ptr_flag_bitsILi8EEENSW_INS5_IJNSA_ILi8EEESG_EEENS5_IJSG_SB_EEEEEEEvNS4_8identityES13_S1D_vS1E_EENS_8epilogue10collective18CollectiveEpilogueINS1G_23Sm100TmaWarpSpecializedILi1ELi1ELi64ELb0ELb0EEEJSH_NS5_IJNSW_ISE_SB_EENSW_ISF_SB_EEEEESI_SJ_SI_SJ_NS1G_6fusion15FusionCallbacksIS1K_NS1O_17LinearCombinationISI_fSI_fLNS_15FloatRoundStyleE2EEESH_S1N_JEEENS4_5SM1004TMEM4LOAD26SM100_TMEM_LOAD_32dp32b64xES13_NS14_INS15_ILi2ELi4ELi3EEES18_NSW_INS5_IJS19_SF_EEENS5_IJSF_SB_EEEEEEENS4_39AutoVectorizingCopyWithAssumedAlignmentILi128EEENS4_14SM90_TMA_STOREES22_S24_S24_EEEvvEEEEvNT_6ParamsE) ;  /* 0xffffff8c02507950 */ /* 0x000fea0003c3ffff */
        .weak           $__internal_1_$__cuda_sm10x_tcgen05_guardrail_trap_phase_invalid_during_alloc
        .type           $__internal_1_$__cuda_sm10x_tcgen05_guardrail_trap_phase_invalid_during_alloc,@function
        .size           $__internal_1_$__cuda_sm10x_tcgen05_guardrail_trap_phase_invalid_during_alloc,($__internal_2_$__cuda_sm10x_tcgen05_guardrail_trap_unallocated_columns_being_dealloced - $__internal_1_$__cuda_sm10x_tcgen05_guardrail_trap_phase_invalid_during_alloc)
$__internal_1_$__cuda_sm10x_tcgen05_guardrail_trap_phase_invalid_during_alloc:
[----:B------:R-:W-:Y:S05]  /*72c0*/  BPT.TRAP 0x1 ;  /* 0x000000040000795c */ /* 0x000fea0000300000 */
[----:B------:R-:W-:-:S04]  /*72d0*/  MOV R3, 0x0 ;  /* 0x0000000000037802 */ /* 0x000fc80000000f00 */
[----:B------:R-:W-:Y:S05]  /*72e0*/  RET.REL.NODEC R2 `(_ZN7cutlass13device_kernelINS_4gemm6kernel13GemmUniversalIN4cute5tupleIJiiiiEEENS1_10collective13CollectiveMmaINS1_35MainloopSm100TmaUmmaWarpSpecializedILi6ELi2ELi4ENS5_IJNS4_1CILi1EEESB_SB_EEEEENS5_IJNSA_ILi128EEENSA_ILi64EEENSA_ILi32EEEEEENS_12float_e4m3_tENS5_IJlSB_lEEESI_SJ_NS4_8TiledMMAINS4_8MMA_AtomIJNS4_10MMA_TraitsINS4_19SM100_MMA_F8F6F4_SSEJSI_SI_fSE_SF_NS4_17integral_constantINS4_4UMMA5MajorELSQ_0EEESR_NSO_INSP_7ScaleInELSS_0EEEST_EEEEEENS4_6LayoutISC_NS5_IJNSA_ILi0EEESX_SX_EEEEENS5_IJNS4_10UnderscoreES10_S10_EEEEENS4_13SM90_TMA_LOADENS4_14ComposedLayoutINS4_7SwizzleILi1ELi4ELi3EEENS4_18smem_ptr_flag_bitsILi8EEENSW_INS5_IJNSA_ILi8EEESG_EEENS5_IJSG_SB_EEEEEEEvNS4_8identityES13_S1D_vS1E_EENS_8epilogue10collective18CollectiveEpilogueINS1G_23Sm100TmaWarpSpecializedILi1ELi1ELi64ELb0ELb0EEEJSH_NS5_IJNSW_ISE_SB_EENSW_ISF_SB_EEEEESI_SJ_SI_SJ_NS1G_6fusion15FusionCallbacksIS1K_NS1O_17LinearCombinationISI_fSI_fLNS_15FloatRoundStyleE2EEESH_S1N_JEEENS4_5SM1004TMEM4LOAD26SM100_TMEM_LOAD_32dp32b64xES13_NS14_INS15_ILi2ELi4ELi3EEES18_NSW_INS5_IJS19_SF_EEENS5_IJSF_SB_EEEEEEENS4_39AutoVectorizingCopyWithAssumedAlignmentILi128EEENS4_14SM90_TMA_STOREES22_S24_S24_EEEvvEEEEvNT_6ParamsE) ;  /* 0xffffff8c02447950 */ /* 0x000fea0003c3ffff */
        .weak           $__internal_2_$__cuda_sm10x_tcgen05_guardrail_trap_unallocated_columns_being_dealloced
        .type           $__internal_2_$__cuda_sm10x_tcgen05_guardrail_trap_unallocated_columns_being_dealloced,@function
        .size           $__internal_2_$__cuda_sm10x_tcgen05_guardrail_trap_unallocated_columns_being_dealloced,(.L_x_134 - $__internal_2_$__cuda_sm10x_tcgen05_guardrail_trap_unallocated_columns_being_dealloced)
$__internal_2_$__cuda_sm10x_tcgen05_guardrail_trap_unallocated_columns_being_dealloced:
[----:B------:R-:W-:Y:S05]  /*72f0*/  BPT.TRAP 0x1 ;  /* 0x000000040000795c */ /* 0x000fea0000300000 */
[----:B------:R-:W-:-:S04]  /*7300*/  HFMA2 R3, -RZ, RZ, 0, 0 ;  /* 0x00000000ff037431 */ /* 0x000fc800000001ff */
[----:B------:R-:W-:Y:S05]  /*7310*/  RET.REL.NODEC R2 `(_ZN7cutlass13device_kernelINS_4gemm6kernel13GemmUniversalIN4cute5tupleIJiiiiEEENS1_10collective13CollectiveMmaINS1_35MainloopSm100TmaUmmaWarpSpecializedILi6ELi2ELi4ENS5_IJNS4_1CILi1EEESB_SB_EEEEENS5_IJNSA_ILi128EEENSA_ILi64EEENSA_ILi32EEEEEENS_12float_e4m3_tENS5_IJlSB_lEEESI_SJ_NS4_8TiledMMAINS4_8MMA_AtomIJNS4_10MMA_TraitsINS4_19SM100_MMA_F8F6F4_SSEJSI_SI_fSE_SF_NS4_17integral_constantINS4_4UMMA5MajorELSQ_0EEESR_NSO_INSP_7ScaleInELSS_0EEEST_EEEEEENS4_6LayoutISC_NS5_IJNSA_ILi0EEESX_SX_EEEEENS5_IJNS4_10UnderscoreES10_S10_EEEEENS4_13SM90_TMA_LOADENS4_14ComposedLayoutINS4_7SwizzleILi1ELi4ELi3EEENS4_18smem_ptr_flag_bitsILi8EEENSW_INS5_IJNSA_ILi8EEESG_EEENS5_IJSG_SB_EEEEEEEvNS4_8identityES13_S1D_vS1E_EENS_8epilogue10collective18CollectiveEpilogueINS1G_23Sm100TmaWarpSpecializedILi1ELi1ELi64ELb0ELb0EEEJSH_NS5_IJNSW_ISE_SB_EENSW_ISF_SB_EEEEESI_SJ_SI_SJ_NS1G_6fusion15FusionCallbacksIS1K_NS1O_17LinearCombinationISI_fSI_fLNS_15FloatRoundStyleE2EEESH_S1N_JEEENS4_5SM1004TMEM4LOAD26SM100_TMEM_LOAD_32dp32b64xES13_NS14_INS15_ILi2ELi4ELi3EEES18_NSW_INS5_IJS19_SF_EEENS5_IJSF_SB_EEEEEEENS4_39AutoVectorizingCopyWithAssumedAlignmentILi128EEENS4_14SM90_TMA_STOREES22_S24_S24_EEEvvEEEEvNT_6ParamsE) ;  /* 0xffffff8c02387950 */ /* 0x000fea0003c3ffff */
.L_x_133:
[----:B------:R-:W-:-:S00]  /*7320*/  BRA `(.L_x_133) ;  /* 0xfffffffc00fc7947 */ /* 0x000fc0000383ffff */
[----:B------:R-:W-:-:S00]  /*7330*/  NOP ;  /* 0x0000000000007918 */ /* 0x000fc00000000000 */
        /* <DEDUP_REMOVED lines=12> */
.L_x_134:


//--------------------- .nv.global.init           --------------------------
	.section	.nv.global.init,"aw",@progbits
.nv.global.init:
	.type		$str$27,@object
	.size		$str$27,($str$28 - $str$27)
$str$27:
        /*0000*/ 	.byte	0x28, 0x61, 0x64, 0x64, 0x72, 0x65, 0x73, 0x73, 0x20, 0x26, 0x20, 0x6d, 0x61, 0x73, 0x6b, 0x29
        /*0010*/ 	.byte	0x20, 0x3d, 0x3d, 0x20, 0x30, 0x00
	.type		$str$28,@object
	.size		$str$28,($str$26 - $str$28)
$str$28:
        /*0016*/ 	.byte	0x2f, 0x74, 0x6d, 0x70, 0x2f, 0x63, 0x75, 0x74, 0x6c, 0x61, 0x73, 0x73, 0x5f, 0x73, 0x77, 0x65
        /*0026*/ 	.byte	0x65, 0x70, 0x5f, 0x73, 0x72, 0x63, 0x2f, 0x69, 0x6e, 0x63, 0x6c, 0x75, 0x64, 0x65, 0x2f, 0x63
        /*0036*/ 	.byte	0x75, 0x74, 0x65, 0x2f, 0x70, 0x6f, 0x69, 0x6e, 0x74, 0x65, 0x72, 0x5f, 0x66, 0x6c, 0x61, 0x67
        /*0046*/ 	.byte	0x67, 0x65, 0x64, 0x2e, 0x68, 0x70, 0x70, 0x00
	.type		$str$26,@object
	.size		$str$26,($str$25 - $str$26)
$str$26:
        /*004e*/ 	.byte	0x2f, 0x74, 0x6d, 0x70, 0x2f, 0x63, 0x75, 0x74, 0x6c, 0x61, 0x73, 0x73, 0x5f, 0x73, 0x77, 0x65
        /*005e*/ 	.byte	0x65, 0x70, 0x5f, 0x73, 0x72, 0x63, 0x2f, 0x69, 0x6e, 0x63, 0x6c, 0x75, 0x64, 0x65, 0x2f, 0x63
        /*006e*/ 	.byte	0x75, 0x74, 0x65, 0x2f, 0x61, 0x74, 0x6f, 0x6d, 0x2f, 0x63, 0x6f, 0x70, 0x79, 0x5f, 0x74, 0x72
        /*007e*/ 	.byte	0x61, 0x69, 0x74, 0x73, 0x5f, 0x73, 0x6d, 0x31, 0x30, 0x30, 0x2e, 0x68, 0x70, 0x70, 0x00
	.type		$str$25,@object
	.size		$str$25,(__unnamed_1 - $str$25)
$str$25:
        /*008d*/ 	.byte	0x28, 0x28, 0x75, 0x69, 0x6e, 0x74, 0x33, 0x32, 0x5f, 0x74, 0x28, 0x74, 0x68, 0x72, 0x65, 0x61
        /*009d*/ 	.byte	0x64, 0x49, 0x64, 0x78, 0x2e, 0x78, 0x29, 0x20, 0x2f, 0x20, 0x33, 0x32, 0x29, 0x20, 0x25, 0x20
        /*00ad*/ 	.byte	0x34, 0x29, 0x20, 0x3d, 0x3d, 0x20, 0x28, 0x28, 0x28, 0x74, 0x6d, 0x65, 0x6d, 0x5f, 0x61, 0x64
        /*00bd*/ 	.byte	0x64, 0x72, 0x20, 0x3e, 0x3e, 0x20, 0x31, 0x36, 0x29, 0x20, 0x2f, 0x20, 0x33, 0x32, 0x29, 0x20
        /*00cd*/ 	.byte	0x25, 0x20, 0x34, 0x29, 0x00
	.type		__unnamed_1,@object
	.size		__unnamed_1,(__unnamed_2 - __unnamed_1)
__unnamed_1:
        /*00d2*/ 	.byte	0x61, 0x75, 0x74, 0x6f, 0x20, 0x63, 0x75, 0x74, 0x65, 0x3a, 0x3a, 0x61, 0x73, 0x5f, 0x70, 0x6f
        /* <DEDUP_REMOVED lines=24> */
        /*0262*/ 	.byte	0x43, 0x3c, 0x38, 0x31, 0x39, 0x32, 0x3e, 0x3e, 0x3e, 0x3e, 0x5d, 0x00
	.type		__unnamed_2,@object
	.size		__unnamed_2,(.L_2 - __unnamed_2)
__unnamed_2:
        /* <DEDUP_REMOVED lines=42> */
        /*050e*/ 	.byte	0x3e, 0x3e, 0x3e, 0x3e, 0x5d, 0x00
.L_2:


//--------------------- .nv.shared._ZN7cutlass13device_kernelINS_4gemm6kernel13GemmUniversalIN4cute5tupleIJiiiiEEENS1_10collective13CollectiveMmaINS1_35MainloopSm100TmaUmmaWarpSpecializedILi6ELi2ELi4ENS5_IJNS4_1CILi1EEESB_SB_EEEEENS5_IJNSA_ILi128EEENSA_ILi64EEENSA_ILi32EEEEEENS_12float_e4m3_tENS5_IJlSB_lEEESI_SJ_NS4_8TiledMMAINS4_8MMA_AtomIJNS4_10MMA_TraitsINS4_19SM100_MMA_F8F6F4_SSEJSI_SI_fSE_SF_NS4_17integral_constantINS4_4UMMA5MajorELSQ_0EEESR_NSO_INSP_7ScaleInELSS_0EEEST_EEEEEENS4_6LayoutISC_NS5_IJNSA_ILi0EEESX_SX_EEEEENS5_IJNS4_10UnderscoreES10_S10_EEEEENS4_13SM90_TMA_LOADENS4_14ComposedLayoutINS4_7SwizzleILi1ELi4ELi3EEENS4_18smem_ptr_flag_bitsILi8EEENSW_INS5_IJNSA_ILi8EEESG_EEENS5_IJSG_SB_EEEEEEEvNS4_8identityES13_S1D_vS1E_EENS_8epilogue10collective18CollectiveEpilogueINS1G_23Sm100TmaWarpSpecializedILi1ELi1ELi64ELb0ELb0EEEJSH_NS5_IJNSW_ISE_SB_EENSW_ISF_SB_EEEEESI_SJ_SI_SJ_NS1G_6fusion15FusionCallbacksIS1K_NS1O_17LinearCombinationISI_fSI_fLNS_15FloatRoundStyleE2EEESH_S1N_JEEENS4_5SM1004TMEM4LOAD26SM100_TMEM_LOAD_32dp32b64xES13_NS14_INS15_ILi2ELi4ELi3EEES18_NSW_INS5_IJS19_SF_EEENS5_IJSF_SB_EEEEEEENS4_39AutoVectorizingCopyWithAssumedAlignmentILi128EEENS4_14SM90_TMA_STOREES22_S24_S24_EEEvvEEEEvNT_6ParamsE --------------------------
	.section	.nv.shared._ZN7cutlass13device_kernelINS_4gemm6kernel13GemmUniversalIN4cute5tupleIJiiiiEEENS1_10collective13CollectiveMmaINS1_35MainloopSm100TmaUmmaWarpSpecializedILi6ELi2ELi4ENS5_IJNS4_1CILi1EEESB_SB_EEEEENS5_IJNSA_ILi128EEENSA_ILi64EEENSA_ILi32EEEEEENS_12float_e4m3_tENS5_IJlSB_lEEESI_SJ_NS4_8TiledMMAINS4_8MMA_AtomIJNS4_10MMA_TraitsINS4_19SM100_MMA_F8F6F4_SSEJSI_SI_fSE_SF_NS4_17integral_constantINS4_4UMMA5MajorELSQ_0EEESR_NSO_INSP_7ScaleInELSS_0EEEST_EEEEEENS4_6LayoutISC_NS5_IJNSA_ILi0EEESX_SX_EEEEENS5_IJNS4_10UnderscoreES10_S10_EEEEENS4_13SM90_TMA_LOADENS4_14ComposedLayoutINS4_7SwizzleILi1ELi4ELi3EEENS4_18smem_ptr_flag_bitsILi8EEENSW_INS5_IJNSA_ILi8EEESG_EEENS5_IJSG_SB_EEEEEEEvNS4_8identityES13_S1D_vS1E_EENS_8epilogue10collective18CollectiveEpilogueINS1G_23Sm100TmaWarpSpecializedILi1ELi1ELi64ELb0ELb0EEEJSH_NS5_IJNSW_ISE_SB_EENSW_ISF_SB_EEEEESI_SJ_SI_SJ_NS1G_6fusion15FusionCallbacksIS1K_NS1O_17LinearCombinationISI_fSI_fLNS_15FloatRoundStyleE2EEESH_S1N_JEEENS4_5SM1004TMEM4LOAD26SM100_TMEM_LOAD_32dp32b64xES13_NS14_INS15_ILi2ELi4ELi3EEES18_NSW_INS5_IJS19_SF_EEENS5_IJSF_SB_EEEEEEENS4_39AutoVectorizingCopyWithAssumedAlignmentILi128EEENS4_14SM90_TMA_STOREES22_S24_S24_EEEvvEEEEvNT_6ParamsE,"aw",@nobits
	.sectionflags	@""
	.align	16
	.zero		1024


//--------------------- .nv.shared.reserved.0     --------------------------
	.section	.nv.shared.reserved.0,"aw",@nobits
	.weak		__nv_reservedSMEM_offset_0_alias
	.size		__nv_reservedSMEM_offset_0_alias, 0, 64
	.other		__nv_reservedSMEM_offset_0_alias,@"STO_CUDA_RESERVED_SHARED STV_DEFAULT"
__nv_reservedSMEM_offset_0_alias:
	.zero		0
.nv.shared.reserved.0:
	.zero		64
	.weak		__nv_reservedSMEM_tcgen05_partition
	.type		__nv_reservedSMEM_tcgen05_partition,@object
	.size		__nv_reservedSMEM_tcgen05_partition,(.L_0 - __nv_reservedSMEM_tcgen05_partition)
__nv_reservedSMEM_tcgen05_partition:
	.zero		32
.L_0:


//--------------------- .nv.global                --------------------------
	.section	.nv.global,"aw",@nobits
.nv.global:
	.type		_ZN40_INTERNAL_f5e632e6_4_k_cu_3606c01c_311554cute1_E,@object
	.size		_ZN40_INTERNAL_f5e632e6_4_k_cu_3606c01c_311554cute1_E,(_ZN40_INTERNAL_f5e632e6_4_k_cu_3606c01c_311554cuda3std3__45__cpo6cbeginE - _ZN40_INTERNAL_f5e632e6_4_k_cu_3606c01c_311554cute1_E)
_ZN40_INTERNAL_f5e632e6_4_k_cu_3606c01c_311554cute1_E:
	.zero		1
	.type		_ZN40_INTERNAL_f5e632e6_4_k_cu_3606c01c_311554cuda3std3__45__cpo6cbeginE,@object
	.size		_ZN40_INTERNAL_f5e632e6_4_k_cu_3606c01c_311554cuda3std3__45__cpo6cbeginE,(_ZN40_INTERNAL_f5e632e6_4_k_cu_3606c01c_311554cuda3std3__48in_placeE - _ZN40_INTERNAL_f5e632e6_4_k_cu_3606c01c_311554cuda3std3__45__cpo6cbeginE)
_ZN40_INTERNAL_f5e632e6_4_k_cu_3606c01c_311554cuda3std3__45__cpo6cbeginE:
	.zero		1
	.type		_ZN40_INTERNAL_f5e632e6_4_k_cu_3606c01c_311554cuda3std3__48in_placeE,@object
	.size		_ZN40_INTERNAL_f5e632e6_4_k_cu_3606c01c_311554cuda3std3__48in_placeE,(_ZN40_INTERNAL_f5e632e6_4_k_cu_3606c01c_311554cuda3std6ranges3__45__cpo9iter_moveE - _ZN40_INTERNAL_f5e632e6_4_k_cu_3606c01c_311554cuda3std3__48in_placeE)
_ZN40_INTERNAL_f5e632e6_4_k_cu_3606c01c_311554cuda3std3__48in_placeE:
	.zero		1
	.type		_ZN40_INTERNAL_f5e632e6_4_k_cu_3606c01c_311554cuda3std6ranges3__45__cpo9iter_moveE,@object
	.size		_ZN40_INTERNAL_f5e632e6_4_k_cu_3606c01c_311554cuda3std6ranges3__45__cpo9iter_moveE,(_ZN40_INTERNAL_f5e632e6_4_k_cu_3606c01c_311554cuda3std3__45__cpo5beginE - _ZN40_INTERNAL_f5e632e6_4_k_cu_3606c01c_311554cuda3std6ranges3__45__cpo9iter_moveE)
_ZN40_INTERNAL_f5e632e6_4_k_cu_3606c01c_311554cuda3std6ranges3__45__cpo9iter_moveE:
	.zero		1
	.type		_ZN40_INTERNAL_f5e632e6_4_k_cu_3606c01c_311554cuda3std3__45__cpo5beginE,@object
	.size		_ZN40_INTERNAL_f5e632e6_4_k_cu_3606c01c_311554cuda3std3__45__cpo5beginE,(_ZN40_INTERNAL_f5e632e6_4_k_cu_3606c01c_311554cuda3std3__442_GLOBAL__N__f5e632e6_4_k_cu_3606c01c_311556ignoreE - _ZN40_INTERNAL_f5e632e6_4_k_cu_3606c01c_311554cuda3std3__45__cpo5beginE)
_ZN40_INTERNAL_f5e632e6_4_k_cu_3606c01c_311554cuda3std3__45__cpo5beginE:
	.zero		1
	.type		_ZN40_INTERNAL_f5e632e6_4_k_cu_3606c01c_311554cuda3std3__442_GLOBAL__N__f5e632e6_4_k_cu_3606c01c_311556ignoreE,@object
	.size		_ZN40_INTERNAL_f5e632e6_4_k_cu_3606c01c_311554cuda3std3__442_GLOBAL__N__f5e632e6_4_k_cu_3606c01c_311556ignoreE,(_ZN40_INTERNAL_f5e632e6_4_k_cu_3606c01c_311554cute7productE - _ZN40_INTERNAL_f5e632e6_4_k_cu_3606c01c_311554cuda3std3__442_GLOBAL__N__f5e632e6_4_k_cu_3606c01c_311556ignoreE)
_ZN40_INTERNAL_f5e632e6_4_k_cu_3606c01c_311554cuda3std3__442_GLOBAL__N__f5e632e6_4_k_cu_3606c01c_311556ignoreE:
	.zero		1
	.type		_ZN40_INTERNAL_f5e632e6_4_k_cu_3606c01c_311554cute7productE,@object
	.size		_ZN40_INTERNAL_f5e632e6_4_k_cu_3606c01c_311554cute7productE,(_ZN40_INTERNAL_f5e632e6_4_k_cu_3606c01c_311554cuda3std3__45__cpo3endE - _ZN40_INTERNAL_f5e632e6_4_k_cu_3606c01c_311554cute7productE)
_ZN40_INTERNAL_f5e632e6_4_k_cu_3606c01c_311554cute7productE:
	.zero		1
	.type		_ZN40_INTERNAL_f5e632e6_4_k_cu_3606c01c_311554cuda3std3__45__cpo3endE,@object
	.size		_ZN40_INTERNAL_f5e632e6_4_k_cu_3606c01c_311554cuda3std3__45__cpo3endE,(_ZN40_INTERNAL_f5e632e6_4_k_cu_3606c01c_311554cuda3std3__419piecewise_constructE - _ZN40_INTERNAL_f5e632e6_4_k_cu_3606c01c_311554cuda3std3__45__cpo3endE)
_ZN40_INTERNAL_f5e632e6_4_k_cu_3606c01c_311554cuda3std3__45__cpo3endE:
	.zero		1
	.type		_ZN40_INTERNAL_f5e632e6_4_k_cu_3606c01c_311554cuda3std3__419piecewise_constructE,@object
	.size		_ZN40_INTERNAL_f5e632e6_4_k_cu_3606c01c_311554cuda3std3__419piecewise_constructE,(_ZN40_INTERNAL_f5e632e6_4_k_cu_3606c01c_311554cuda3std3__45__cpo4cendE - _ZN40_INTERNAL_f5e632e6_4_k_cu_3606c01c_311554cuda3std3__419piecewise_constructE)
_ZN40_INTERNAL_f5e632e6_4_k_cu_3606c01c_311554cuda3std3__419piecewise_constructE:
	.zero		1
	.type		_ZN40_INTERNAL_f5e632e6_4_k_cu_3606c01c_311554cuda3std3__45__cpo4cendE,@object
	.size		_ZN40_INTERNAL_f5e632e6_4_k_cu_3606c01c_311554cuda3std3__45__cpo4cendE,(_ZN40_INTERNAL_f5e632e6_4_k_cu_3606c01c_311554cuda3std6ranges3__45__cpo4swapE - _ZN40_INTERNAL_f5e632e6_4_k_cu_3606c01c_311554cuda3std3__45__cpo4cendE)
_ZN40_INTERNAL_f5e632e6_4_k_cu_3606c01c_311554cuda3std3__45__cpo4cendE:
	.zero		1
	.type		_ZN40_INTERNAL_f5e632e6_4_k_cu_3606c01c_311554cuda3std6ranges3__45__cpo4swapE,@object
	.size		_ZN40_INTERNAL_f5e632e6_4_k_cu_3606c01c_311554cuda3std6ranges3__45__cpo4swapE,(.L_10 - _ZN40_INTERNAL_f5e632e6_4_k_cu_3606c01c_311554cuda3std6ranges3__45__cpo4swapE)
_ZN40_INTERNAL_f5e632e6_4_k_cu_3606c01c_311554cuda3std6ranges3__45__cpo4swapE:
	.zero		1
.L_10:


//--------------------- .nv.constant0._ZN7cutlass13device_kernelINS_4gemm6kernel13GemmUniversalIN4cute5tupleIJiiiiEEENS1_10collective13CollectiveMmaINS1_35MainloopSm100TmaUmmaWarpSpecializedILi6ELi2ELi4ENS5_IJNS4_1CILi1EEESB_SB_EEEEENS5_IJNSA_ILi128EEENSA_ILi64EEENSA_ILi32EEEEEENS_12float_e4m3_tENS5_IJlSB_lEEESI_SJ_NS4_8TiledMMAINS4_8MMA_AtomIJNS4_10MMA_TraitsINS4_19SM100_MMA_F8F6F4_SSEJSI_SI_fSE_SF_NS4_17integral_constantINS4_4UMMA5MajorELSQ_0EEESR_NSO_INSP_7ScaleInELSS_0EEEST_EEEEEENS4_6LayoutISC_NS5_IJNSA_ILi0EEESX_SX_EEEEENS5_IJNS4_10UnderscoreES10_S10_EEEEENS4_13SM90_TMA_LOADENS4_14ComposedLayoutINS4_7SwizzleILi1ELi4ELi3EEENS4_18smem_ptr_flag_bitsILi8EEENSW_INS5_IJNSA_ILi8EEESG_EEENS5_IJSG_SB_EEEEEEEvNS4_8identityES13_S1D_vS1E_EENS_8epilogue10collective18CollectiveEpilogueINS1G_23Sm100TmaWarpSpecializedILi1ELi1ELi64ELb0ELb0EEEJSH_NS5_IJNSW_ISE_SB_EENSW_ISF_SB_EEEEESI_SJ_SI_SJ_NS1G_6fusion15FusionCallbacksIS1K_NS1O_17LinearCombinationISI_fSI_fLNS_15FloatRoundStyleE2EEESH_S1N_JEEENS4_5SM1004TMEM4LOAD26SM100_TMEM_LOAD_32dp32b64xES13_NS14_INS15_ILi2ELi4ELi3EEES18_NSW_INS5_IJS19_SF_EEENS5_IJSF_SB_EEEEEEENS4_39AutoVectorizingCopyWithAssumedAlignmentILi128EEENS4_14SM90_TMA_STOREES22_S24_S24_EEEvvEEEEvNT_6ParamsE --------------------------
	.section	.nv.constant0._ZN7cutlass13device_kernelINS_4gemm6kernel13GemmUniversalIN4cute5tupleIJiiiiEEENS1_10collective13CollectiveMmaINS1_35MainloopSm100TmaUmmaWarpSpecializedILi6ELi2ELi4ENS5_IJNS4_1CILi1EEESB_SB_EEEEENS5_IJNSA_ILi128EEENSA_ILi64EEENSA_ILi32EEEEEENS_12float_e4m3_tENS5_IJlSB_lEEESI_SJ_NS4_8TiledMMAINS4_8MMA_AtomIJNS4_10MMA_TraitsINS4_19SM100_MMA_F8F6F4_SSEJSI_SI_fSE_SF_NS4_17integral_constantINS4_4UMMA5MajorELSQ_0EEESR_NSO_INSP_7ScaleInELSS_0EEEST_EEEEEENS4_6LayoutISC_NS5_IJNSA_ILi0EEESX_SX_EEEEENS5_IJNS4_10UnderscoreES10_S10_EEEEENS4_13SM90_TMA_LOADENS4_14ComposedLayoutINS4_7SwizzleILi1ELi4ELi3EEENS4_18smem_ptr_flag_bitsILi8EEENSW_INS5_IJNSA_ILi8EEESG_EEENS5_IJSG_SB_EEEEEEEvNS4_8identityES13_S1D_vS1E_EENS_8epilogue10collective18CollectiveEpilogueINS1G_23Sm100TmaWarpSpecializedILi1ELi1ELi64ELb0ELb0EEEJSH_NS5_IJNSW_ISE_SB_EENSW_ISF_SB_EEEEESI_SJ_SI_SJ_NS1G_6fusion15FusionCallbacksIS1K_NS1O_17LinearCombinationISI_fSI_fLNS_15FloatRoundStyleE2EEESH_S1N_JEEENS4_5SM1004TMEM4LOAD26SM100_TMEM_LOAD_32dp32b64xES13_NS14_INS15_ILi2ELi4ELi3EEES18_NSW_INS5_IJS19_SF_EEENS5_IJSF_SB_EEEEEEENS4_39AutoVectorizingCopyWithAssumedAlignmentILi128EEENS4_14SM90_TMA_STOREES22_S24_S24_EEEvvEEEEvNT_6ParamsE,"a",@progbits
	.sectionflags	@""
	.align	4
.nv.constant0._ZN7cutlass13device_kernelINS_4gemm6kernel13GemmUniversalIN4cute5tupleIJiiiiEEENS1_10collective13CollectiveMmaINS1_35MainloopSm100TmaUmmaWarpSpecializedILi6ELi2ELi4ENS5_IJNS4_1CILi1EEESB_SB_EEEEENS5_IJNSA_ILi128EEENSA_ILi64EEENSA_ILi32EEEEEENS_12float_e4m3_tENS5_IJlSB_lEEESI_SJ_NS4_8TiledMMAINS4_8MMA_AtomIJNS4_10MMA_TraitsINS4_19SM100_MMA_F8F6F4_SSEJSI_SI_fSE_SF_NS4_17integral_constantINS4_4UMMA5MajorELSQ_0EEESR_NSO_INSP_7ScaleInELSS_0EEEST_EEEEEENS4_6LayoutISC_NS5_IJNSA_ILi0EEESX_SX_EEEEENS5_IJNS4_10UnderscoreES10_S10_EEEEENS4_13SM90_TMA_LOADENS4_14ComposedLayoutINS4_7SwizzleILi1ELi4ELi3EEENS4_18smem_ptr_flag_bitsILi8EEENSW_INS5_IJNSA_ILi8EEESG_EEENS5_IJSG_SB_EEEEEEEvNS4_8identityES13_S1D_vS1E_EENS_8epilogue10collective18CollectiveEpilogueINS1G_23Sm100TmaWarpSpecializedILi1ELi1ELi64ELb0ELb0EEEJSH_NS5_IJNSW_ISE_SB_EENSW_ISF_SB_EEEEESI_SJ_SI_SJ_NS1G_6fusion15FusionCallbacksIS1K_NS1O_17LinearCombinationISI_fSI_fLNS_15FloatRoundStyleE2EEESH_S1N_JEEENS4_5SM1004TMEM4LOAD26SM100_TMEM_LOAD_32dp32b64xES13_NS14_INS15_ILi2ELi4ELi3EEES18_NSW_INS5_IJS19_SF_EEENS5_IJSF_SB_EEEEEEENS4_39AutoVectorizingCopyWithAssumedAlignmentILi128EEENS4_14SM90_TMA_STOREES22_S24_S24_EEEvvEEEEvNT_6ParamsE:
	.zero		2944


//--------------------- SYMBOLS --------------------------

	.type		.nv.reservedSmem.offset0,@object
	.size		.nv.reservedSmem.offset0,0x4
	.type		.nv.reservedSmem.cap,@object
	.size		.nv.reservedSmem.cap,0x4
	.type		__assertfail,@function
